//
// Generated by NVIDIA NVVM Compiler
//
// Compiler Build ID: CL-36424714
// Cuda compilation tools, release 13.0, V13.0.88
// Based on NVVM 20.0.0
//

.version 9.0
.target sm_100
.address_size 64

	// .globl	_ZN3cub18CUB_300001_SM_10006detail11EmptyKernelIvEEvv
.global .align 1 .b8 _ZN41_INTERNAL_1831fb1c_4_k_cu_6ab96f44_2729464cuda3std3__45__cpo5beginE[1];
.global .align 1 .b8 _ZN41_INTERNAL_1831fb1c_4_k_cu_6ab96f44_2729464cuda3std3__45__cpo3endE[1];
.global .align 1 .b8 _ZN41_INTERNAL_1831fb1c_4_k_cu_6ab96f44_2729464cuda3std3__45__cpo6cbeginE[1];
.global .align 1 .b8 _ZN41_INTERNAL_1831fb1c_4_k_cu_6ab96f44_2729464cuda3std3__45__cpo4cendE[1];
.global .align 1 .b8 _ZN41_INTERNAL_1831fb1c_4_k_cu_6ab96f44_2729464cuda3std3__45__cpo6rbeginE[1];
.global .align 1 .b8 _ZN41_INTERNAL_1831fb1c_4_k_cu_6ab96f44_2729464cuda3std3__45__cpo4rendE[1];
.global .align 1 .b8 _ZN41_INTERNAL_1831fb1c_4_k_cu_6ab96f44_2729464cuda3std3__45__cpo7crbeginE[1];
.global .align 1 .b8 _ZN41_INTERNAL_1831fb1c_4_k_cu_6ab96f44_2729464cuda3std3__45__cpo5crendE[1];
.global .align 1 .b8 _ZN41_INTERNAL_1831fb1c_4_k_cu_6ab96f44_2729464cuda3std3__443_GLOBAL__N__1831fb1c_4_k_cu_6ab96f44_2729466ignoreE[1];
.global .align 1 .b8 _ZN41_INTERNAL_1831fb1c_4_k_cu_6ab96f44_2729464cuda3std3__419piecewise_constructE[1];
.global .align 1 .b8 _ZN41_INTERNAL_1831fb1c_4_k_cu_6ab96f44_2729464cuda3std3__48in_placeE[1];
.global .align 1 .b8 _ZN41_INTERNAL_1831fb1c_4_k_cu_6ab96f44_2729464cuda3std3__420unreachable_sentinelE[1];
.global .align 1 .b8 _ZN41_INTERNAL_1831fb1c_4_k_cu_6ab96f44_2729464cuda3std3__47nulloptE[1];
.global .align 1 .b8 _ZN41_INTERNAL_1831fb1c_4_k_cu_6ab96f44_2729464cuda3std3__48unexpectE[1];
.global .align 1 .b8 _ZN41_INTERNAL_1831fb1c_4_k_cu_6ab96f44_2729464cuda3std6ranges3__45__cpo4swapE[1];
.global .align 1 .b8 _ZN41_INTERNAL_1831fb1c_4_k_cu_6ab96f44_2729464cuda3std6ranges3__45__cpo9iter_moveE[1];
.global .align 1 .b8 _ZN41_INTERNAL_1831fb1c_4_k_cu_6ab96f44_2729464cuda3std6ranges3__45__cpo5beginE[1];
.global .align 1 .b8 _ZN41_INTERNAL_1831fb1c_4_k_cu_6ab96f44_2729464cuda3std6ranges3__45__cpo3endE[1];
.global .align 1 .b8 _ZN41_INTERNAL_1831fb1c_4_k_cu_6ab96f44_2729464cuda3std6ranges3__45__cpo6cbeginE[1];
.global .align 1 .b8 _ZN41_INTERNAL_1831fb1c_4_k_cu_6ab96f44_2729464cuda3std6ranges3__45__cpo4cendE[1];
.global .align 1 .b8 _ZN41_INTERNAL_1831fb1c_4_k_cu_6ab96f44_2729464cuda3std6ranges3__45__cpo7advanceE[1];
.global .align 1 .b8 _ZN41_INTERNAL_1831fb1c_4_k_cu_6ab96f44_2729464cuda3std6ranges3__45__cpo9iter_swapE[1];
.global .align 1 .b8 _ZN41_INTERNAL_1831fb1c_4_k_cu_6ab96f44_2729464cuda3std6ranges3__45__cpo4nextE[1];
.global .align 1 .b8 _ZN41_INTERNAL_1831fb1c_4_k_cu_6ab96f44_2729464cuda3std6ranges3__45__cpo4prevE[1];
.global .align 1 .b8 _ZN41_INTERNAL_1831fb1c_4_k_cu_6ab96f44_2729464cuda3std6ranges3__45__cpo4dataE[1];
.global .align 1 .b8 _ZN41_INTERNAL_1831fb1c_4_k_cu_6ab96f44_2729464cuda3std6ranges3__45__cpo5cdataE[1];
.global .align 1 .b8 _ZN41_INTERNAL_1831fb1c_4_k_cu_6ab96f44_2729464cuda3std6ranges3__45__cpo4sizeE[1];
.global .align 1 .b8 _ZN41_INTERNAL_1831fb1c_4_k_cu_6ab96f44_2729464cuda3std6ranges3__45__cpo5ssizeE[1];
.global .align 1 .b8 _ZN41_INTERNAL_1831fb1c_4_k_cu_6ab96f44_2729464cuda3std6ranges3__45__cpo8distanceE[1];
.global .align 1 .b8 _ZN41_INTERNAL_1831fb1c_4_k_cu_6ab96f44_2729466thrust24THRUST_300001_SM_1000_NS8cuda_cub3parE[1];
.global .align 1 .b8 _ZN41_INTERNAL_1831fb1c_4_k_cu_6ab96f44_2729466thrust24THRUST_300001_SM_1000_NS8cuda_cub10par_nosyncE[1];
.global .align 1 .b8 _ZN41_INTERNAL_1831fb1c_4_k_cu_6ab96f44_2729466thrust24THRUST_300001_SM_1000_NS6system6detail10sequential3seqE[1];
.global .align 1 .b8 _ZN41_INTERNAL_1831fb1c_4_k_cu_6ab96f44_2729466thrust24THRUST_300001_SM_1000_NS12placeholders2_1E[1];
.global .align 1 .b8 _ZN41_INTERNAL_1831fb1c_4_k_cu_6ab96f44_2729466thrust24THRUST_300001_SM_1000_NS12placeholders2_2E[1];
.global .align 1 .b8 _ZN41_INTERNAL_1831fb1c_4_k_cu_6ab96f44_2729466thrust24THRUST_300001_SM_1000_NS12placeholders2_3E[1];
.global .align 1 .b8 _ZN41_INTERNAL_1831fb1c_4_k_cu_6ab96f44_2729466thrust24THRUST_300001_SM_1000_NS12placeholders2_4E[1];
.global .align 1 .b8 _ZN41_INTERNAL_1831fb1c_4_k_cu_6ab96f44_2729466thrust24THRUST_300001_SM_1000_NS12placeholders2_5E[1];
.global .align 1 .b8 _ZN41_INTERNAL_1831fb1c_4_k_cu_6ab96f44_2729466thrust24THRUST_300001_SM_1000_NS12placeholders2_6E[1];
.global .align 1 .b8 _ZN41_INTERNAL_1831fb1c_4_k_cu_6ab96f44_2729466thrust24THRUST_300001_SM_1000_NS12placeholders2_7E[1];
.global .align 1 .b8 _ZN41_INTERNAL_1831fb1c_4_k_cu_6ab96f44_2729466thrust24THRUST_300001_SM_1000_NS12placeholders2_8E[1];
.global .align 1 .b8 _ZN41_INTERNAL_1831fb1c_4_k_cu_6ab96f44_2729466thrust24THRUST_300001_SM_1000_NS12placeholders2_9E[1];
.global .align 1 .b8 _ZN41_INTERNAL_1831fb1c_4_k_cu_6ab96f44_2729466thrust24THRUST_300001_SM_1000_NS12placeholders3_10E[1];
.global .align 1 .b8 _ZN41_INTERNAL_1831fb1c_4_k_cu_6ab96f44_2729466thrust24THRUST_300001_SM_1000_NS3seqE[1];

.visible .entry _ZN3cub18CUB_300001_SM_10006detail11EmptyKernelIvEEvv()
{


	ret;

}
	// .globl	_ZN3cub18CUB_300001_SM_10006detail8for_each13static_kernelINS2_12policy_hub_t12policy_500_tEmN6thrust24THRUST_300001_SM_1000_NS8cuda_cub20__uninitialized_fill7functorINS7_10device_ptrIiEEiEEEEvT0_T1_
.visible .entry _ZN3cub18CUB_300001_SM_10006detail8for_each13static_kernelINS2_12policy_hub_t12policy_500_tEmN6thrust24THRUST_300001_SM_1000_NS8cuda_cub20__uninitialized_fill7functorINS7_10device_ptrIiEEiEEEEvT0_T1_(
	.param .u64 _ZN3cub18CUB_300001_SM_10006detail8for_each13static_kernelINS2_12policy_hub_t12policy_500_tEmN6thrust24THRUST_300001_SM_1000_NS8cuda_cub20__uninitialized_fill7functorINS7_10device_ptrIiEEiEEEEvT0_T1__param_0,
	.param .align 8 .b8 _ZN3cub18CUB_300001_SM_10006detail8for_each13static_kernelINS2_12policy_hub_t12policy_500_tEmN6thrust24THRUST_300001_SM_1000_NS8cuda_cub20__uninitialized_fill7functorINS7_10device_ptrIiEEiEEEEvT0_T1__param_1[16]
)
.maxntid 256
{
	.reg .pred 	%p<4>;
	.reg .b16 	%rs<5>;
	.reg .b32 	%r<12>;
	.reg .b64 	%rd<16>;

	ld.param.u32 	%r3, [_ZN3cub18CUB_300001_SM_10006detail8for_each13static_kernelINS2_12policy_hub_t12policy_500_tEmN6thrust24THRUST_300001_SM_1000_NS8cuda_cub20__uninitialized_fill7functorINS7_10device_ptrIiEEiEEEEvT0_T1__param_1+8];
	ld.param.u64 	%rd4, [_ZN3cub18CUB_300001_SM_10006detail8for_each13static_kernelINS2_12policy_hub_t12policy_500_tEmN6thrust24THRUST_300001_SM_1000_NS8cuda_cub20__uninitialized_fill7functorINS7_10device_ptrIiEEiEEEEvT0_T1__param_1];
	ld.param.u64 	%rd5, [_ZN3cub18CUB_300001_SM_10006detail8for_each13static_kernelINS2_12policy_hub_t12policy_500_tEmN6thrust24THRUST_300001_SM_1000_NS8cuda_cub20__uninitialized_fill7functorINS7_10device_ptrIiEEiEEEEvT0_T1__param_0];
	mov.u32 	%r9, %ctaid.x;
	mul.wide.u32 	%rd1, %r9, 512;
	sub.s64 	%rd2, %rd5, %rd1;
	setp.lt.u64 	%p1, %rd2, 512;
	@%p1 bra 	$L__BB1_2;
	mov.u32 	%r11, %tid.x;
	cvta.to.global.u64 	%rd11, %rd4;
	cvt.u64.u32 	%rd12, %r11;
	add.s64 	%rd13, %rd1, %rd12;
	shl.b64 	%rd14, %rd13, 2;
	add.s64 	%rd15, %rd11, %rd14;
	st.global.u32 	[%rd15], %r3;
	st.global.u32 	[%rd15+1024], %r3;
	bra.uni 	$L__BB1_6;
$L__BB1_2:
	cvta.to.global.u64 	%rd6, %rd4;
	mov.u32 	%r2, %tid.x;
	cvt.u64.u32 	%rd7, %r2;
	setp.le.u64 	%p2, %rd2, %rd7;
	add.s64 	%rd8, %rd1, %rd7;
	shl.b64 	%rd9, %rd8, 2;
	add.s64 	%rd3, %rd6, %rd9;
	@%p2 bra 	$L__BB1_4;
	st.global.u32 	[%rd3], %r3;
$L__BB1_4:
	add.s32 	%r10, %r2, 256;
	cvt.u64.u32 	%rd10, %r10;
	setp.le.u64 	%p3, %rd2, %rd10;
	@%p3 bra 	$L__BB1_6;
	st.global.u32 	[%rd3+1024], %r3;
$L__BB1_6:
	ret;

}
	// .globl	_ZN3cub18CUB_300001_SM_10006detail8for_each13static_kernelINS2_12policy_hub_t12policy_500_tElNS2_12op_wrapper_tIl8caUpdateN6thrust24THRUST_300001_SM_1000_NS12zip_iteratorIN4cuda3std3__45tupleIJNS9_6detail15normal_iteratorINS9_10device_ptrIiEEEENS9_20permutation_iteratorISJ_SJ_EESL_SJ_EEEEEEEEEvT0_T1_
.visible .entry _ZN3cub18CUB_300001_SM_10006detail8for_each13static_kernelINS2_12policy_hub_t12policy_500_tElNS2_12op_wrapper_tIl8caUpdateN6thrust24THRUST_300001_SM_1000_NS12zip_iteratorIN4cuda3std3__45tupleIJNS9_6detail15normal_iteratorINS9_10device_ptrIiEEEENS9_20permutation_iteratorISJ_SJ_EESL_SJ_EEEEEEEEEvT0_T1_(
	.param .u64 _ZN3cub18CUB_300001_SM_10006detail8for_each13static_kernelINS2_12policy_hub_t12policy_500_tElNS2_12op_wrapper_tIl8caUpdateN6thrust24THRUST_300001_SM_1000_NS12zip_iteratorIN4cuda3std3__45tupleIJNS9_6detail15normal_iteratorINS9_10device_ptrIiEEEENS9_20permutation_iteratorISJ_SJ_EESL_SJ_EEEEEEEEEvT0_T1__param_0,
	.param .align 8 .b8 _ZN3cub18CUB_300001_SM_10006detail8for_each13static_kernelINS2_12policy_hub_t12policy_500_tElNS2_12op_wrapper_tIl8caUpdateN6thrust24THRUST_300001_SM_1000_NS12zip_iteratorIN4cuda3std3__45tupleIJNS9_6detail15normal_iteratorINS9_10device_ptrIiEEEENS9_20permutation_iteratorISJ_SJ_EESL_SJ_EEEEEEEEEvT0_T1__param_1[56]
)
.maxntid 256
{
	.reg .pred 	%p<4>;
	.reg .b32 	%r<34>;
	.reg .b64 	%rd<91>;

	ld.param.u64 	%rd18, [_ZN3cub18CUB_300001_SM_10006detail8for_each13static_kernelINS2_12policy_hub_t12policy_500_tElNS2_12op_wrapper_tIl8caUpdateN6thrust24THRUST_300001_SM_1000_NS12zip_iteratorIN4cuda3std3__45tupleIJNS9_6detail15normal_iteratorINS9_10device_ptrIiEEEENS9_20permutation_iteratorISJ_SJ_EESL_SJ_EEEEEEEEEvT0_T1__param_1+48];
	ld.param.u64 	%rd17, [_ZN3cub18CUB_300001_SM_10006detail8for_each13static_kernelINS2_12policy_hub_t12policy_500_tElNS2_12op_wrapper_tIl8caUpdateN6thrust24THRUST_300001_SM_1000_NS12zip_iteratorIN4cuda3std3__45tupleIJNS9_6detail15normal_iteratorINS9_10device_ptrIiEEEENS9_20permutation_iteratorISJ_SJ_EESL_SJ_EEEEEEEEEvT0_T1__param_1+40];
	ld.param.u64 	%rd16, [_ZN3cub18CUB_300001_SM_10006detail8for_each13static_kernelINS2_12policy_hub_t12policy_500_tElNS2_12op_wrapper_tIl8caUpdateN6thrust24THRUST_300001_SM_1000_NS12zip_iteratorIN4cuda3std3__45tupleIJNS9_6detail15normal_iteratorINS9_10device_ptrIiEEEENS9_20permutation_iteratorISJ_SJ_EESL_SJ_EEEEEEEEEvT0_T1__param_1+32];
	ld.param.u64 	%rd15, [_ZN3cub18CUB_300001_SM_10006detail8for_each13static_kernelINS2_12policy_hub_t12policy_500_tElNS2_12op_wrapper_tIl8caUpdateN6thrust24THRUST_300001_SM_1000_NS12zip_iteratorIN4cuda3std3__45tupleIJNS9_6detail15normal_iteratorINS9_10device_ptrIiEEEENS9_20permutation_iteratorISJ_SJ_EESL_SJ_EEEEEEEEEvT0_T1__param_1+24];
	ld.param.u64 	%rd14, [_ZN3cub18CUB_300001_SM_10006detail8for_each13static_kernelINS2_12policy_hub_t12policy_500_tElNS2_12op_wrapper_tIl8caUpdateN6thrust24THRUST_300001_SM_1000_NS12zip_iteratorIN4cuda3std3__45tupleIJNS9_6detail15normal_iteratorINS9_10device_ptrIiEEEENS9_20permutation_iteratorISJ_SJ_EESL_SJ_EEEEEEEEEvT0_T1__param_1+16];
	ld.param.u64 	%rd13, [_ZN3cub18CUB_300001_SM_10006detail8for_each13static_kernelINS2_12policy_hub_t12policy_500_tElNS2_12op_wrapper_tIl8caUpdateN6thrust24THRUST_300001_SM_1000_NS12zip_iteratorIN4cuda3std3__45tupleIJNS9_6detail15normal_iteratorINS9_10device_ptrIiEEEENS9_20permutation_iteratorISJ_SJ_EESL_SJ_EEEEEEEEEvT0_T1__param_1+8];
	ld.param.u64 	%rd12, [_ZN3cub18CUB_300001_SM_10006detail8for_each13static_kernelINS2_12policy_hub_t12policy_500_tElNS2_12op_wrapper_tIl8caUpdateN6thrust24THRUST_300001_SM_1000_NS12zip_iteratorIN4cuda3std3__45tupleIJNS9_6detail15normal_iteratorINS9_10device_ptrIiEEEENS9_20permutation_iteratorISJ_SJ_EESL_SJ_EEEEEEEEEvT0_T1__param_1];
	ld.param.u64 	%rd19, [_ZN3cub18CUB_300001_SM_10006detail8for_each13static_kernelINS2_12policy_hub_t12policy_500_tElNS2_12op_wrapper_tIl8caUpdateN6thrust24THRUST_300001_SM_1000_NS12zip_iteratorIN4cuda3std3__45tupleIJNS9_6detail15normal_iteratorINS9_10device_ptrIiEEEENS9_20permutation_iteratorISJ_SJ_EESL_SJ_EEEEEEEEEvT0_T1__param_0];
	mov.u32 	%r1, %ctaid.x;
	mul.wide.u32 	%rd1, %r1, 512;
	sub.s64 	%rd2, %rd19, %rd1;
	setp.lt.s64 	%p1, %rd2, 512;
	@%p1 bra 	$L__BB2_2;
	mov.u32 	%r19, %tid.x;
	cvta.to.global.u64 	%rd55, %rd18;
	cvta.to.global.u64 	%rd56, %rd17;
	cvta.to.global.u64 	%rd57, %rd16;
	cvta.to.global.u64 	%rd58, %rd15;
	cvta.to.global.u64 	%rd59, %rd14;
	cvta.to.global.u64 	%rd60, %rd13;
	cvta.to.global.u64 	%rd61, %rd12;
	cvt.u64.u32 	%rd62, %r19;
	add.s64 	%rd63, %rd1, %rd62;
	shl.b64 	%rd64, %rd63, 2;
	add.s64 	%rd65, %rd61, %rd64;
	add.s64 	%rd66, %rd60, %rd64;
	add.s64 	%rd67, %rd58, %rd64;
	add.s64 	%rd68, %rd56, %rd64;
	ld.global.u32 	%r20, [%rd66];
	mul.wide.s32 	%rd69, %r20, 4;
	add.s64 	%rd70, %rd59, %rd69;
	ld.global.u32 	%r21, [%rd67];
	mul.wide.s32 	%rd71, %r21, 4;
	add.s64 	%rd72, %rd57, %rd71;
	ld.global.u32 	%r22, [%rd65];
	ld.global.s32 	%rd73, [%rd70];
	ld.global.u32 	%r23, [%rd72];
	shl.b32 	%r24, %r22, 1;
	cvt.s64.s32 	%rd74, %r24;
	add.s64 	%rd75, %rd73, %rd74;
	shl.b32 	%r25, %r23, 2;
	cvt.s64.s32 	%rd76, %r25;
	add.s64 	%rd77, %rd75, %rd76;
	shl.b64 	%rd78, %rd77, 2;
	add.s64 	%rd79, %rd55, %rd78;
	ld.global.u32 	%r26, [%rd79];
	st.global.u32 	[%rd68], %r26;
	ld.global.u32 	%r27, [%rd66+1024];
	mul.wide.s32 	%rd80, %r27, 4;
	add.s64 	%rd81, %rd59, %rd80;
	ld.global.u32 	%r28, [%rd67+1024];
	mul.wide.s32 	%rd82, %r28, 4;
	add.s64 	%rd83, %rd57, %rd82;
	ld.global.u32 	%r29, [%rd65+1024];
	ld.global.s32 	%rd84, [%rd81];
	ld.global.u32 	%r30, [%rd83];
	shl.b32 	%r31, %r29, 1;
	cvt.s64.s32 	%rd85, %r31;
	add.s64 	%rd86, %rd84, %rd85;
	shl.b32 	%r32, %r30, 2;
	cvt.s64.s32 	%rd87, %r32;
	add.s64 	%rd88, %rd86, %rd87;
	shl.b64 	%rd89, %rd88, 2;
	add.s64 	%rd90, %rd55, %rd89;
	ld.global.u32 	%r33, [%rd90];
	st.global.u32 	[%rd68+1024], %r33;
	bra.uni 	$L__BB2_6;
$L__BB2_2:
	cvta.to.global.u64 	%rd3, %rd12;
	cvta.to.global.u64 	%rd4, %rd13;
	cvta.to.global.u64 	%rd5, %rd14;
	cvta.to.global.u64 	%rd6, %rd15;
	cvta.to.global.u64 	%rd7, %rd16;
	cvta.to.global.u64 	%rd8, %rd17;
	cvta.to.global.u64 	%rd9, %rd18;
	mov.u32 	%r2, %tid.x;
	cvt.s64.s32 	%rd10, %rd2;
	cvt.u64.u32 	%rd11, %r2;
	setp.le.s64 	%p2, %rd10, %rd11;
	@%p2 bra 	$L__BB2_4;
	add.s64 	%rd20, %rd1, %rd11;
	shl.b64 	%rd21, %rd20, 2;
	add.s64 	%rd22, %rd3, %rd21;
	add.s64 	%rd23, %rd4, %rd21;
	add.s64 	%rd24, %rd6, %rd21;
	add.s64 	%rd25, %rd8, %rd21;
	ld.global.u32 	%r3, [%rd23];
	mul.wide.s32 	%rd26, %r3, 4;
	add.s64 	%rd27, %rd5, %rd26;
	ld.global.u32 	%r4, [%rd24];
	mul.wide.s32 	%rd28, %r4, 4;
	add.s64 	%rd29, %rd7, %rd28;
	ld.global.u32 	%r5, [%rd22];
	ld.global.s32 	%rd30, [%rd27];
	ld.global.u32 	%r6, [%rd29];
	shl.b32 	%r7, %r5, 1;
	cvt.s64.s32 	%rd31, %r7;
	add.s64 	%rd32, %rd30, %rd31;
	shl.b32 	%r8, %r6, 2;
	cvt.s64.s32 	%rd33, %r8;
	add.s64 	%rd34, %rd32, %rd33;
	shl.b64 	%rd35, %rd34, 2;
	add.s64 	%rd36, %rd9, %rd35;
	ld.global.u32 	%r9, [%rd36];
	st.global.u32 	[%rd25], %r9;
$L__BB2_4:
	cvt.u32.u64 	%r10, %rd11;
	add.s32 	%r11, %r10, 256;
	cvt.u64.u32 	%rd37, %r11;
	setp.le.s64 	%p3, %rd10, %rd37;
	@%p3 bra 	$L__BB2_6;
	add.s64 	%rd38, %rd1, %rd11;
	shl.b64 	%rd39, %rd38, 2;
	add.s64 	%rd40, %rd3, %rd39;
	add.s64 	%rd41, %rd4, %rd39;
	add.s64 	%rd42, %rd6, %rd39;
	add.s64 	%rd43, %rd8, %rd39;
	ld.global.u32 	%r12, [%rd41+1024];
	mul.wide.s32 	%rd44, %r12, 4;
	add.s64 	%rd45, %rd5, %rd44;
	ld.global.u32 	%r13, [%rd42+1024];
	mul.wide.s32 	%rd46, %r13, 4;
	add.s64 	%rd47, %rd7, %rd46;
	ld.global.u32 	%r14, [%rd40+1024];
	ld.global.s32 	%rd48, [%rd45];
	ld.global.u32 	%r15, [%rd47];
	shl.b32 	%r16, %r14, 1;
	cvt.s64.s32 	%rd49, %r16;
	add.s64 	%rd50, %rd48, %rd49;
	shl.b32 	%r17, %r15, 2;
	cvt.s64.s32 	%rd51, %r17;
	add.s64 	%rd52, %rd50, %rd51;
	shl.b64 	%rd53, %rd52, 2;
	add.s64 	%rd54, %rd9, %rd53;
	ld.global.u32 	%r18, [%rd54];
	st.global.u32 	[%rd43+1024], %r18;
$L__BB2_6:
	ret;

}
	// .globl	_ZN3cub18CUB_300001_SM_10006detail9transform16transform_kernelINS2_10policy_hubILb1EN4cuda3std3__45tupleIJN6thrust24THRUST_300001_SM_1000_NS17counting_iteratorIiNSA_11use_defaultESC_SC_EEEEEE10policy1000EiNS7_10__identityENSA_6detail15normal_iteratorINSA_10device_ptrIiEEEEJSD_EEEvT0_iT1_T2_DpNS2_10kernel_argIT3_EE
.visible .entry _ZN3cub18CUB_300001_SM_10006detail9transform16transform_kernelINS2_10policy_hubILb1EN4cuda3std3__45tupleIJN6thrust24THRUST_300001_SM_1000_NS17counting_iteratorIiNSA_11use_defaultESC_SC_EEEEEE10policy1000EiNS7_10__identityENSA_6detail15normal_iteratorINSA_10device_ptrIiEEEEJSD_EEEvT0_iT1_T2_DpNS2_10kernel_argIT3_EE(
	.param .u32 _ZN3cub18CUB_300001_SM_10006detail9transform16transform_kernelINS2_10policy_hubILb1EN4cuda3std3__45tupleIJN6thrust24THRUST_300001_SM_1000_NS17counting_iteratorIiNSA_11use_defaultESC_SC_EEEEEE10policy1000EiNS7_10__identityENSA_6detail15normal_iteratorINSA_10device_ptrIiEEEEJSD_EEEvT0_iT1_T2_DpNS2_10kernel_argIT3_EE_param_0,
	.param .u32 _ZN3cub18CUB_300001_SM_10006detail9transform16transform_kernelINS2_10policy_hubILb1EN4cuda3std3__45tupleIJN6thrust24THRUST_300001_SM_1000_NS17counting_iteratorIiNSA_11use_defaultESC_SC_EEEEEE10policy1000EiNS7_10__identityENSA_6detail15normal_iteratorINSA_10device_ptrIiEEEEJSD_EEEvT0_iT1_T2_DpNS2_10kernel_argIT3_EE_param_1,
	.param .align 1 .b8 _ZN3cub18CUB_300001_SM_10006detail9transform16transform_kernelINS2_10policy_hubILb1EN4cuda3std3__45tupleIJN6thrust24THRUST_300001_SM_1000_NS17counting_iteratorIiNSA_11use_defaultESC_SC_EEEEEE10policy1000EiNS7_10__identityENSA_6detail15normal_iteratorINSA_10device_ptrIiEEEEJSD_EEEvT0_iT1_T2_DpNS2_10kernel_argIT3_EE_param_2[1],
	.param .align 8 .b8 _ZN3cub18CUB_300001_SM_10006detail9transform16transform_kernelINS2_10policy_hubILb1EN4cuda3std3__45tupleIJN6thrust24THRUST_300001_SM_1000_NS17counting_iteratorIiNSA_11use_defaultESC_SC_EEEEEE10policy1000EiNS7_10__identityENSA_6detail15normal_iteratorINSA_10device_ptrIiEEEEJSD_EEEvT0_iT1_T2_DpNS2_10kernel_argIT3_EE_param_3[8],
	.param .align 8 .b8 _ZN3cub18CUB_300001_SM_10006detail9transform16transform_kernelINS2_10policy_hubILb1EN4cuda3std3__45tupleIJN6thrust24THRUST_300001_SM_1000_NS17counting_iteratorIiNSA_11use_defaultESC_SC_EEEEEE10policy1000EiNS7_10__identityENSA_6detail15normal_iteratorINSA_10device_ptrIiEEEEJSD_EEEvT0_iT1_T2_DpNS2_10kernel_argIT3_EE_param_4[16]
)
.maxntid 128
{
	.reg .pred 	%p<35>;
	.reg .b32 	%r<104>;
	.reg .b64 	%rd<25>;

	ld.param.u32 	%r41, [_ZN3cub18CUB_300001_SM_10006detail9transform16transform_kernelINS2_10policy_hubILb1EN4cuda3std3__45tupleIJN6thrust24THRUST_300001_SM_1000_NS17counting_iteratorIiNSA_11use_defaultESC_SC_EEEEEE10policy1000EiNS7_10__identityENSA_6detail15normal_iteratorINSA_10device_ptrIiEEEEJSD_EEEvT0_iT1_T2_DpNS2_10kernel_argIT3_EE_param_4];
	ld.param.u32 	%r42, [_ZN3cub18CUB_300001_SM_10006detail9transform16transform_kernelINS2_10policy_hubILb1EN4cuda3std3__45tupleIJN6thrust24THRUST_300001_SM_1000_NS17counting_iteratorIiNSA_11use_defaultESC_SC_EEEEEE10policy1000EiNS7_10__identityENSA_6detail15normal_iteratorINSA_10device_ptrIiEEEEJSD_EEEvT0_iT1_T2_DpNS2_10kernel_argIT3_EE_param_0];
	ld.param.u64 	%rd5, [_ZN3cub18CUB_300001_SM_10006detail9transform16transform_kernelINS2_10policy_hubILb1EN4cuda3std3__45tupleIJN6thrust24THRUST_300001_SM_1000_NS17counting_iteratorIiNSA_11use_defaultESC_SC_EEEEEE10policy1000EiNS7_10__identityENSA_6detail15normal_iteratorINSA_10device_ptrIiEEEEJSD_EEEvT0_iT1_T2_DpNS2_10kernel_argIT3_EE_param_3];
	ld.param.u32 	%r40, [_ZN3cub18CUB_300001_SM_10006detail9transform16transform_kernelINS2_10policy_hubILb1EN4cuda3std3__45tupleIJN6thrust24THRUST_300001_SM_1000_NS17counting_iteratorIiNSA_11use_defaultESC_SC_EEEEEE10policy1000EiNS7_10__identityENSA_6detail15normal_iteratorINSA_10device_ptrIiEEEEJSD_EEEvT0_iT1_T2_DpNS2_10kernel_argIT3_EE_param_1];
	cvta.to.global.u64 	%rd6, %rd5;
	shl.b32 	%r43, %r40, 7;
	mov.u32 	%r44, %ctaid.x;
	mul.lo.s32 	%r45, %r43, %r44;
	sub.s32 	%r46, %r42, %r45;
	min.s32 	%r1, %r43, %r46;
	add.s32 	%r2, %r41, %r45;
	mul.wide.s32 	%rd7, %r45, 4;
	add.s64 	%rd1, %rd6, %rd7;
	setp.gt.s32 	%p1, %r43, %r46;
	@%p1 bra 	$L__BB3_13;
	setp.lt.s32 	%p2, %r40, 1;
	@%p2 bra 	$L__BB3_54;
	mov.u32 	%r3, %tid.x;
	and.b32  	%r4, %r40, 7;
	setp.lt.u32 	%p3, %r40, 8;
	mov.b32 	%r101, 0;
	@%p3 bra 	$L__BB3_5;
	and.b32  	%r101, %r40, 2147483640;
	mov.b32 	%r96, 0;
$L__BB3_4:
	.pragma "nounroll";
	shl.b32 	%r49, %r96, 7;
	add.s32 	%r50, %r49, %r3;
	add.s32 	%r51, %r50, %r2;
	mul.wide.u32 	%rd8, %r50, 4;
	add.s64 	%rd9, %rd1, %rd8;
	st.global.u32 	[%rd9], %r51;
	add.s32 	%r52, %r50, 128;
	add.s32 	%r53, %r51, 128;
	mul.wide.s32 	%rd10, %r52, 4;
	add.s64 	%rd11, %rd1, %rd10;
	st.global.u32 	[%rd11], %r53;
	add.s32 	%r54, %r51, 256;
	st.global.u32 	[%rd11+512], %r54;
	add.s32 	%r55, %r51, 384;
	st.global.u32 	[%rd11+1024], %r55;
	add.s32 	%r56, %r51, 512;
	st.global.u32 	[%rd11+1536], %r56;
	add.s32 	%r57, %r51, 640;
	st.global.u32 	[%rd11+2048], %r57;
	add.s32 	%r58, %r51, 768;
	st.global.u32 	[%rd11+2560], %r58;
	add.s32 	%r59, %r51, 896;
	st.global.u32 	[%rd11+3072], %r59;
	add.s32 	%r96, %r96, 8;
	setp.eq.s32 	%p4, %r96, %r101;
	@%p4 bra 	$L__BB3_5;
	bra.uni 	$L__BB3_4;
$L__BB3_5:
	setp.eq.s32 	%p5, %r4, 0;
	@%p5 bra 	$L__BB3_54;
	and.b32  	%r35, %r40, 3;
	setp.lt.u32 	%p6, %r4, 4;
	@%p6 bra 	$L__BB3_8;
	shl.b32 	%r60, %r101, 7;
	add.s32 	%r61, %r60, %r3;
	add.s32 	%r62, %r61, %r2;
	mul.wide.s32 	%rd12, %r61, 4;
	add.s64 	%rd13, %rd1, %rd12;
	st.global.u32 	[%rd13], %r62;
	add.s32 	%r63, %r62, 128;
	st.global.u32 	[%rd13+512], %r63;
	add.s32 	%r64, %r62, 256;
	st.global.u32 	[%rd13+1024], %r64;
	add.s32 	%r65, %r62, 384;
	st.global.u32 	[%rd13+1536], %r65;
	add.s32 	%r101, %r101, 4;
$L__BB3_8:
	setp.eq.s32 	%p7, %r35, 0;
	@%p7 bra 	$L__BB3_54;
	setp.eq.s32 	%p8, %r35, 1;
	@%p8 bra 	$L__BB3_11;
	shl.b32 	%r66, %r101, 7;
	add.s32 	%r67, %r66, %r3;
	add.s32 	%r68, %r67, %r2;
	mul.wide.s32 	%rd14, %r67, 4;
	add.s64 	%rd15, %rd1, %rd14;
	st.global.u32 	[%rd15], %r68;
	add.s32 	%r69, %r68, 128;
	st.global.u32 	[%rd15+512], %r69;
	add.s32 	%r101, %r101, 2;
$L__BB3_11:
	and.b32  	%r70, %r40, 1;
	setp.eq.b32 	%p9, %r70, 1;
	not.pred 	%p10, %p9;
	@%p10 bra 	$L__BB3_54;
	shl.b32 	%r71, %r101, 7;
	add.s32 	%r72, %r71, %r3;
	add.s32 	%r73, %r72, %r2;
	mul.wide.s32 	%rd16, %r72, 4;
	add.s64 	%rd17, %rd1, %rd16;
	st.global.u32 	[%rd17], %r73;
	bra.uni 	$L__BB3_54;
$L__BB3_13:
	setp.lt.s32 	%p11, %r40, 1;
	@%p11 bra 	$L__BB3_54;
	mov.u32 	%r6, %tid.x;
	and.b32  	%r7, %r40, 7;
	setp.lt.u32 	%p12, %r40, 8;
	mov.b32 	%r98, 0;
	@%p12 bra 	$L__BB3_33;
	and.b32  	%r98, %r40, 2147483640;
	mov.b32 	%r97, 0;
$L__BB3_16:
	.pragma "nounroll";
	shl.b32 	%r76, %r97, 7;
	add.s32 	%r12, %r76, %r6;
	setp.ge.s32 	%p13, %r12, %r1;
	@%p13 bra 	$L__BB3_18;
	add.s32 	%r77, %r12, %r2;
	mul.wide.u32 	%rd18, %r12, 4;
	add.s64 	%rd19, %rd1, %rd18;
	st.global.u32 	[%rd19], %r77;
$L__BB3_18:
	add.s32 	%r13, %r12, 128;
	setp.ge.s32 	%p14, %r13, %r1;
	mul.wide.s32 	%rd20, %r13, 4;
	add.s64 	%rd2, %rd1, %rd20;
	@%p14 bra 	$L__BB3_20;
	add.s32 	%r78, %r13, %r2;
	st.global.u32 	[%rd2], %r78;
$L__BB3_20:
	add.s32 	%r14, %r12, 256;
	setp.ge.s32 	%p15, %r14, %r1;
	@%p15 bra 	$L__BB3_22;
	add.s32 	%r79, %r14, %r2;
	st.global.u32 	[%rd2+512], %r79;
$L__BB3_22:
	add.s32 	%r15, %r12, 384;
	setp.ge.s32 	%p16, %r15, %r1;
	@%p16 bra 	$L__BB3_24;
	add.s32 	%r80, %r15, %r2;
	st.global.u32 	[%rd2+1024], %r80;
$L__BB3_24:
	add.s32 	%r16, %r12, 512;
	setp.ge.s32 	%p17, %r16, %r1;
	@%p17 bra 	$L__BB3_26;
	add.s32 	%r81, %r16, %r2;
	st.global.u32 	[%rd2+1536], %r81;
$L__BB3_26:
	add.s32 	%r17, %r12, 640;
	setp.ge.s32 	%p18, %r17, %r1;
	@%p18 bra 	$L__BB3_28;
	add.s32 	%r82, %r17, %r2;
	st.global.u32 	[%rd2+2048], %r82;
$L__BB3_28:
	add.s32 	%r18, %r12, 768;
	setp.ge.s32 	%p19, %r18, %r1;
	@%p19 bra 	$L__BB3_30;
	add.s32 	%r83, %r18, %r2;
	st.global.u32 	[%rd2+2560], %r83;
$L__BB3_30:
	add.s32 	%r19, %r12, 896;
	setp.ge.s32 	%p20, %r19, %r1;
	@%p20 bra 	$L__BB3_32;
	add.s32 	%r84, %r19, %r2;
	st.global.u32 	[%rd2+3072], %r84;
$L__BB3_32:
	add.s32 	%r97, %r97, 8;
	setp.ne.s32 	%p21, %r97, %r98;
	@%p21 bra 	$L__BB3_16;
$L__BB3_33:
	setp.eq.s32 	%p22, %r7, 0;
	@%p22 bra 	$L__BB3_54;
	and.b32  	%r22, %r40, 3;
	setp.lt.u32 	%p23, %r7, 4;
	@%p23 bra 	$L__BB3_44;
	shl.b32 	%r85, %r98, 7;
	add.s32 	%r23, %r85, %r6;
	setp.ge.s32 	%p24, %r23, %r1;
	mul.wide.s32 	%rd21, %r23, 4;
	add.s64 	%rd3, %rd1, %rd21;
	@%p24 bra 	$L__BB3_37;
	add.s32 	%r86, %r23, %r2;
	st.global.u32 	[%rd3], %r86;
$L__BB3_37:
	add.s32 	%r24, %r23, 128;
	setp.ge.s32 	%p25, %r24, %r1;
	@%p25 bra 	$L__BB3_39;
	add.s32 	%r87, %r24, %r2;
	st.global.u32 	[%rd3+512], %r87;
$L__BB3_39:
	add.s32 	%r25, %r23, 256;
	setp.ge.s32 	%p26, %r25, %r1;
	@%p26 bra 	$L__BB3_41;
	add.s32 	%r88, %r25, %r2;
	st.global.u32 	[%rd3+1024], %r88;
$L__BB3_41:
	add.s32 	%r26, %r23, 384;
	setp.ge.s32 	%p27, %r26, %r1;
	@%p27 bra 	$L__BB3_43;
	add.s32 	%r89, %r26, %r2;
	st.global.u32 	[%rd3+1536], %r89;
$L__BB3_43:
	add.s32 	%r98, %r98, 4;
$L__BB3_44:
	setp.eq.s32 	%p28, %r22, 0;
	@%p28 bra 	$L__BB3_54;
	setp.eq.s32 	%p29, %r22, 1;
	@%p29 bra 	$L__BB3_51;
	shl.b32 	%r90, %r98, 7;
	add.s32 	%r29, %r90, %r6;
	setp.ge.s32 	%p30, %r29, %r1;
	mul.wide.s32 	%rd22, %r29, 4;
	add.s64 	%rd4, %rd1, %rd22;
	@%p30 bra 	$L__BB3_48;
	add.s32 	%r91, %r29, %r2;
	st.global.u32 	[%rd4], %r91;
$L__BB3_48:
	add.s32 	%r30, %r29, 128;
	setp.ge.s32 	%p31, %r30, %r1;
	@%p31 bra 	$L__BB3_50;
	add.s32 	%r92, %r30, %r2;
	st.global.u32 	[%rd4+512], %r92;
$L__BB3_50:
	add.s32 	%r98, %r98, 2;
$L__BB3_51:
	and.b32  	%r93, %r40, 1;
	setp.eq.b32 	%p32, %r93, 1;
	not.pred 	%p33, %p32;
	@%p33 bra 	$L__BB3_54;
	shl.b32 	%r94, %r98, 7;
	add.s32 	%r33, %r94, %r6;
	setp.ge.s32 	%p34, %r33, %r1;
	@%p34 bra 	$L__BB3_54;
	add.s32 	%r95, %r33, %r2;
	mul.wide.s32 	%rd23, %r33, 4;
	add.s64 	%rd24, %rd1, %rd23;
	st.global.u32 	[%rd24], %r95;
$L__BB3_54:
	ret;

}
	// .globl	_ZN3cub18CUB_300001_SM_10006detail9transform16transform_kernelINS2_10policy_hubILb1EN4cuda3std3__45tupleIJN6thrust24THRUST_300001_SM_1000_NS17counting_iteratorIiNSA_11use_defaultESC_SC_EEEEEE10policy1000ElNS7_10__identityENSA_6detail15normal_iteratorINSA_10device_ptrIiEEEEJSD_EEEvT0_iT1_T2_DpNS2_10kernel_argIT3_EE
.visible .entry _ZN3cub18CUB_300001_SM_10006detail9transform16transform_kernelINS2_10policy_hubILb1EN4cuda3std3__45tupleIJN6thrust24THRUST_300001_SM_1000_NS17counting_iteratorIiNSA_11use_defaultESC_SC_EEEEEE10policy1000ElNS7_10__identityENSA_6detail15normal_iteratorINSA_10device_ptrIiEEEEJSD_EEEvT0_iT1_T2_DpNS2_10kernel_argIT3_EE(
	.param .u64 _ZN3cub18CUB_300001_SM_10006detail9transform16transform_kernelINS2_10policy_hubILb1EN4cuda3std3__45tupleIJN6thrust24THRUST_300001_SM_1000_NS17counting_iteratorIiNSA_11use_defaultESC_SC_EEEEEE10policy1000ElNS7_10__identityENSA_6detail15normal_iteratorINSA_10device_ptrIiEEEEJSD_EEEvT0_iT1_T2_DpNS2_10kernel_argIT3_EE_param_0,
	.param .u32 _ZN3cub18CUB_300001_SM_10006detail9transform16transform_kernelINS2_10policy_hubILb1EN4cuda3std3__45tupleIJN6thrust24THRUST_300001_SM_1000_NS17counting_iteratorIiNSA_11use_defaultESC_SC_EEEEEE10policy1000ElNS7_10__identityENSA_6detail15normal_iteratorINSA_10device_ptrIiEEEEJSD_EEEvT0_iT1_T2_DpNS2_10kernel_argIT3_EE_param_1,
	.param .align 1 .b8 _ZN3cub18CUB_300001_SM_10006detail9transform16transform_kernelINS2_10policy_hubILb1EN4cuda3std3__45tupleIJN6thrust24THRUST_300001_SM_1000_NS17counting_iteratorIiNSA_11use_defaultESC_SC_EEEEEE10policy1000ElNS7_10__identityENSA_6detail15normal_iteratorINSA_10device_ptrIiEEEEJSD_EEEvT0_iT1_T2_DpNS2_10kernel_argIT3_EE_param_2[1],
	.param .align 8 .b8 _ZN3cub18CUB_300001_SM_10006detail9transform16transform_kernelINS2_10policy_hubILb1EN4cuda3std3__45tupleIJN6thrust24THRUST_300001_SM_1000_NS17counting_iteratorIiNSA_11use_defaultESC_SC_EEEEEE10policy1000ElNS7_10__identityENSA_6detail15normal_iteratorINSA_10device_ptrIiEEEEJSD_EEEvT0_iT1_T2_DpNS2_10kernel_argIT3_EE_param_3[8],
	.param .align 8 .b8 _ZN3cub18CUB_300001_SM_10006detail9transform16transform_kernelINS2_10policy_hubILb1EN4cuda3std3__45tupleIJN6thrust24THRUST_300001_SM_1000_NS17counting_iteratorIiNSA_11use_defaultESC_SC_EEEEEE10policy1000ElNS7_10__identityENSA_6detail15normal_iteratorINSA_10device_ptrIiEEEEJSD_EEEvT0_iT1_T2_DpNS2_10kernel_argIT3_EE_param_4[16]
)
.maxntid 128
{
	.reg .pred 	%p<35>;
	.reg .b32 	%r<102>;
	.reg .b64 	%rd<31>;

	ld.param.u32 	%r41, [_ZN3cub18CUB_300001_SM_10006detail9transform16transform_kernelINS2_10policy_hubILb1EN4cuda3std3__45tupleIJN6thrust24THRUST_300001_SM_1000_NS17counting_iteratorIiNSA_11use_defaultESC_SC_EEEEEE10policy1000ElNS7_10__identityENSA_6detail15normal_iteratorINSA_10device_ptrIiEEEEJSD_EEEvT0_iT1_T2_DpNS2_10kernel_argIT3_EE_param_4];
	ld.param.u64 	%rd5, [_ZN3cub18CUB_300001_SM_10006detail9transform16transform_kernelINS2_10policy_hubILb1EN4cuda3std3__45tupleIJN6thrust24THRUST_300001_SM_1000_NS17counting_iteratorIiNSA_11use_defaultESC_SC_EEEEEE10policy1000ElNS7_10__identityENSA_6detail15normal_iteratorINSA_10device_ptrIiEEEEJSD_EEEvT0_iT1_T2_DpNS2_10kernel_argIT3_EE_param_0];
	ld.param.u64 	%rd6, [_ZN3cub18CUB_300001_SM_10006detail9transform16transform_kernelINS2_10policy_hubILb1EN4cuda3std3__45tupleIJN6thrust24THRUST_300001_SM_1000_NS17counting_iteratorIiNSA_11use_defaultESC_SC_EEEEEE10policy1000ElNS7_10__identityENSA_6detail15normal_iteratorINSA_10device_ptrIiEEEEJSD_EEEvT0_iT1_T2_DpNS2_10kernel_argIT3_EE_param_3];
	ld.param.u32 	%r40, [_ZN3cub18CUB_300001_SM_10006detail9transform16transform_kernelINS2_10policy_hubILb1EN4cuda3std3__45tupleIJN6thrust24THRUST_300001_SM_1000_NS17counting_iteratorIiNSA_11use_defaultESC_SC_EEEEEE10policy1000ElNS7_10__identityENSA_6detail15normal_iteratorINSA_10device_ptrIiEEEEJSD_EEEvT0_iT1_T2_DpNS2_10kernel_argIT3_EE_param_1];
	cvta.to.global.u64 	%rd7, %rd6;
	shl.b32 	%r42, %r40, 7;
	mov.u32 	%r43, %ctaid.x;
	cvt.u64.u32 	%rd8, %r43;
	cvt.s64.s32 	%rd9, %r42;
	mul.lo.s64 	%rd10, %rd9, %rd8;
	sub.s64 	%rd11, %rd5, %rd10;
	min.s64 	%rd12, %rd11, %rd9;
	cvt.u32.u64 	%r1, %rd12;
	cvt.u32.u64 	%r44, %rd10;
	add.s32 	%r2, %r41, %r44;
	shl.b64 	%rd13, %rd10, 2;
	add.s64 	%rd1, %rd7, %rd13;
	setp.eq.s32 	%p1, %r42, %r1;
	@%p1 bra 	$L__BB4_42;
	setp.lt.s32 	%p2, %r40, 1;
	@%p2 bra 	$L__BB4_54;
	mov.u32 	%r3, %tid.x;
	and.b32  	%r4, %r40, 7;
	setp.lt.u32 	%p3, %r40, 8;
	mov.b32 	%r99, 0;
	@%p3 bra 	$L__BB4_21;
	and.b32  	%r99, %r40, 2147483640;
	mov.b32 	%r95, 0;
$L__BB4_4:
	.pragma "nounroll";
	shl.b32 	%r47, %r95, 7;
	add.s32 	%r12, %r47, %r3;
	setp.ge.s32 	%p4, %r12, %r1;
	@%p4 bra 	$L__BB4_6;
	add.s32 	%r48, %r12, %r2;
	mul.wide.u32 	%rd14, %r12, 4;
	add.s64 	%rd15, %rd1, %rd14;
	st.global.u32 	[%rd15], %r48;
$L__BB4_6:
	add.s32 	%r13, %r12, 128;
	setp.ge.s32 	%p5, %r13, %r1;
	mul.wide.s32 	%rd16, %r13, 4;
	add.s64 	%rd2, %rd1, %rd16;
	@%p5 bra 	$L__BB4_8;
	add.s32 	%r49, %r13, %r2;
	st.global.u32 	[%rd2], %r49;
$L__BB4_8:
	add.s32 	%r14, %r12, 256;
	setp.ge.s32 	%p6, %r14, %r1;
	@%p6 bra 	$L__BB4_10;
	add.s32 	%r50, %r14, %r2;
	st.global.u32 	[%rd2+512], %r50;
$L__BB4_10:
	add.s32 	%r15, %r12, 384;
	setp.ge.s32 	%p7, %r15, %r1;
	@%p7 bra 	$L__BB4_12;
	add.s32 	%r51, %r15, %r2;
	st.global.u32 	[%rd2+1024], %r51;
$L__BB4_12:
	add.s32 	%r16, %r12, 512;
	setp.ge.s32 	%p8, %r16, %r1;
	@%p8 bra 	$L__BB4_14;
	add.s32 	%r52, %r16, %r2;
	st.global.u32 	[%rd2+1536], %r52;
$L__BB4_14:
	add.s32 	%r17, %r12, 640;
	setp.ge.s32 	%p9, %r17, %r1;
	@%p9 bra 	$L__BB4_16;
	add.s32 	%r53, %r17, %r2;
	st.global.u32 	[%rd2+2048], %r53;
$L__BB4_16:
	add.s32 	%r18, %r12, 768;
	setp.ge.s32 	%p10, %r18, %r1;
	@%p10 bra 	$L__BB4_18;
	add.s32 	%r54, %r18, %r2;
	st.global.u32 	[%rd2+2560], %r54;
$L__BB4_18:
	add.s32 	%r19, %r12, 896;
	setp.ge.s32 	%p11, %r19, %r1;
	@%p11 bra 	$L__BB4_20;
	add.s32 	%r55, %r19, %r2;
	st.global.u32 	[%rd2+3072], %r55;
$L__BB4_20:
	add.s32 	%r95, %r95, 8;
	setp.eq.s32 	%p12, %r95, %r99;
	@%p12 bra 	$L__BB4_21;
	bra.uni 	$L__BB4_4;
$L__BB4_21:
	setp.eq.s32 	%p13, %r4, 0;
	@%p13 bra 	$L__BB4_54;
	and.b32  	%r28, %r40, 3;
	setp.lt.u32 	%p14, %r4, 4;
	@%p14 bra 	$L__BB4_32;
	shl.b32 	%r56, %r99, 7;
	add.s32 	%r29, %r56, %r3;
	setp.ge.s32 	%p15, %r29, %r1;
	mul.wide.s32 	%rd17, %r29, 4;
	add.s64 	%rd3, %rd1, %rd17;
	@%p15 bra 	$L__BB4_25;
	add.s32 	%r57, %r29, %r2;
	st.global.u32 	[%rd3], %r57;
$L__BB4_25:
	add.s32 	%r30, %r29, 128;
	setp.ge.s32 	%p16, %r30, %r1;
	@%p16 bra 	$L__BB4_27;
	add.s32 	%r58, %r30, %r2;
	st.global.u32 	[%rd3+512], %r58;
$L__BB4_27:
	add.s32 	%r31, %r29, 256;
	setp.ge.s32 	%p17, %r31, %r1;
	@%p17 bra 	$L__BB4_29;
	add.s32 	%r59, %r31, %r2;
	st.global.u32 	[%rd3+1024], %r59;
$L__BB4_29:
	add.s32 	%r32, %r29, 384;
	setp.ge.s32 	%p18, %r32, %r1;
	@%p18 bra 	$L__BB4_31;
	add.s32 	%r60, %r32, %r2;
	st.global.u32 	[%rd3+1536], %r60;
$L__BB4_31:
	add.s32 	%r99, %r99, 4;
$L__BB4_32:
	setp.eq.s32 	%p19, %r28, 0;
	@%p19 bra 	$L__BB4_54;
	setp.eq.s32 	%p20, %r28, 1;
	@%p20 bra 	$L__BB4_39;
	shl.b32 	%r61, %r99, 7;
	add.s32 	%r35, %r61, %r3;
	setp.ge.s32 	%p21, %r35, %r1;
	mul.wide.s32 	%rd18, %r35, 4;
	add.s64 	%rd4, %rd1, %rd18;
	@%p21 bra 	$L__BB4_36;
	add.s32 	%r62, %r35, %r2;
	st.global.u32 	[%rd4], %r62;
$L__BB4_36:
	add.s32 	%r36, %r35, 128;
	setp.ge.s32 	%p22, %r36, %r1;
	@%p22 bra 	$L__BB4_38;
	add.s32 	%r63, %r36, %r2;
	st.global.u32 	[%rd4+512], %r63;
$L__BB4_38:
	add.s32 	%r99, %r99, 2;
$L__BB4_39:
	and.b32  	%r64, %r40, 1;
	setp.eq.b32 	%p23, %r64, 1;
	not.pred 	%p24, %p23;
	@%p24 bra 	$L__BB4_54;
	shl.b32 	%r65, %r99, 7;
	add.s32 	%r39, %r65, %r3;
	setp.ge.s32 	%p25, %r39, %r1;
	@%p25 bra 	$L__BB4_54;
	add.s32 	%r66, %r39, %r2;
	mul.wide.s32 	%rd19, %r39, 4;
	add.s64 	%rd20, %rd1, %rd19;
	st.global.u32 	[%rd20], %r66;
	bra.uni 	$L__BB4_54;
$L__BB4_42:
	setp.lt.s32 	%p26, %r40, 1;
	@%p26 bra 	$L__BB4_54;
	mov.u32 	%r6, %tid.x;
	and.b32  	%r7, %r40, 7;
	setp.lt.u32 	%p27, %r40, 8;
	mov.b32 	%r97, 0;
	@%p27 bra 	$L__BB4_46;
	and.b32  	%r97, %r40, 2147483640;
	mov.b32 	%r94, 0;
$L__BB4_45:
	.pragma "nounroll";
	shl.b32 	%r69, %r94, 7;
	add.s32 	%r70, %r69, %r6;
	add.s32 	%r71, %r70, %r2;
	mul.wide.u32 	%rd21, %r70, 4;
	add.s64 	%rd22, %rd1, %rd21;
	st.global.u32 	[%rd22], %r71;
	add.s32 	%r72, %r70, 128;
	add.s32 	%r73, %r71, 128;
	mul.wide.s32 	%rd23, %r72, 4;
	add.s64 	%rd24, %rd1, %rd23;
	st.global.u32 	[%rd24], %r73;
	add.s32 	%r74, %r71, 256;
	st.global.u32 	[%rd24+512], %r74;
	add.s32 	%r75, %r71, 384;
	st.global.u32 	[%rd24+1024], %r75;
	add.s32 	%r76, %r71, 512;
	st.global.u32 	[%rd24+1536], %r76;
	add.s32 	%r77, %r71, 640;
	st.global.u32 	[%rd24+2048], %r77;
	add.s32 	%r78, %r71, 768;
	st.global.u32 	[%rd24+2560], %r78;
	add.s32 	%r79, %r71, 896;
	st.global.u32 	[%rd24+3072], %r79;
	add.s32 	%r94, %r94, 8;
	setp.eq.s32 	%p28, %r94, %r97;
	@%p28 bra 	$L__BB4_46;
	bra.uni 	$L__BB4_45;
$L__BB4_46:
	setp.eq.s32 	%p29, %r7, 0;
	@%p29 bra 	$L__BB4_54;
	and.b32  	%r22, %r40, 3;
	setp.lt.u32 	%p30, %r7, 4;
	@%p30 bra 	$L__BB4_49;
	shl.b32 	%r80, %r97, 7;
	add.s32 	%r81, %r80, %r6;
	add.s32 	%r82, %r81, %r2;
	mul.wide.s32 	%rd25, %r81, 4;
	add.s64 	%rd26, %rd1, %rd25;
	st.global.u32 	[%rd26], %r82;
	add.s32 	%r83, %r82, 128;
	st.global.u32 	[%rd26+512], %r83;
	add.s32 	%r84, %r82, 256;
	st.global.u32 	[%rd26+1024], %r84;
	add.s32 	%r85, %r82, 384;
	st.global.u32 	[%rd26+1536], %r85;
	add.s32 	%r97, %r97, 4;
$L__BB4_49:
	setp.eq.s32 	%p31, %r22, 0;
	@%p31 bra 	$L__BB4_54;
	setp.eq.s32 	%p32, %r22, 1;
	@%p32 bra 	$L__BB4_52;
	shl.b32 	%r86, %r97, 7;
	add.s32 	%r87, %r86, %r6;
	add.s32 	%r88, %r87, %r2;
	mul.wide.s32 	%rd27, %r87, 4;
	add.s64 	%rd28, %rd1, %rd27;
	st.global.u32 	[%rd28], %r88;
	add.s32 	%r89, %r88, 128;
	st.global.u32 	[%rd28+512], %r89;
	add.s32 	%r97, %r97, 2;
$L__BB4_52:
	and.b32  	%r90, %r40, 1;
	setp.eq.b32 	%p33, %r90, 1;
	not.pred 	%p34, %p33;
	@%p34 bra 	$L__BB4_54;
	shl.b32 	%r91, %r97, 7;
	add.s32 	%r92, %r91, %r6;
	add.s32 	%r93, %r92, %r2;
	mul.wide.s32 	%rd29, %r92, 4;
	add.s64 	%rd30, %rd1, %rd29;
	st.global.u32 	[%rd30], %r93;
$L__BB4_54:
	ret;

}


// ===== COMPILED SASS (sm_100) =====

	.target	sm_100

	.elftype	@"ET_EXEC"


//--------------------- .note.nv.tkinfo           --------------------------
	.section	.note.nv.tkinfo,"",@"SHT_NOTE"
	.sectionflags	@"SHF_NOTE_NV_TKINFO"
	.tkinfo
        /*0018*/ 	.word	0x00000002
        /*0030*/ 	.string	""
        /*0030*/ 	.string	"ptxas"
        /*0030*/ 	.string	"Cuda compilation tools, release 13.0, V13.0.88"
        /*0030*/ 	.string	"Build cuda_13.0.r13.0/compiler.36424714_0"
        /*0030*/ 	.string	"-arch sm_100 -m 64 "



//--------------------- .note.nv.cuinfo           --------------------------
	.section	.note.nv.cuinfo,"",@"SHT_NOTE"
	.sectionflags	@"SHF_NOTE_NV_CUINFO"
        /*0018*/ 	.short	0x0002
        /*001a*/ 	.short	0x0064
        /*001c*/ 	.short	0x0082
	.zero		2


//--------------------- .nv.info                  --------------------------
	.section	.nv.info,"",@"SHT_CUDA_INFO"
	.align	4


	//----- nvinfo : EIATTR_REGCOUNT
	.align		4
        /*0000*/ 	.byte	0x04, 0x2f
        /*0002*/ 	.short	(.L_44 - .L_43)
	.align		4
.L_43:
        /*0004*/ 	.word	index@(_ZN3cub18CUB_300001_SM_10006detail11EmptyKernelIvEEvv)
        /*0008*/ 	.word	0x00000004


	//----- nvinfo : EIATTR_FRAME_SIZE
	.align		4
.L_44:
        /*000c*/ 	.byte	0x04, 0x11
        /*000e*/ 	.short	(.L_46 - .L_45)
	.align		4
.L_45:
        /*0010*/ 	.word	index@(_ZN3cub18CUB_300001_SM_10006detail11EmptyKernelIvEEvv)
        /*0014*/ 	.word	0x00000000


	//----- nvinfo : EIATTR_REGCOUNT
	.align		4
.L_46:
        /*0018*/ 	.byte	0x04, 0x2f
        /*001a*/ 	.short	(.L_48 - .L_47)
	.align		4
.L_47:
        /*001c*/ 	.word	index@(_ZN3cub18CUB_300001_SM_10006detail8for_each13static_kernelINS2_12policy_hub_t12policy_500_tEmN6thrust24THRUST_300001_SM_1000_NS8cuda_cub20__uninitialized_fill7functorINS7_10device_ptrIiEEiEEEEvT0_T1_)
        /*0020*/ 	.word	0x00000008


	//----- nvinfo : EIATTR_FRAME_SIZE
	.align		4
.L_48:
        /*0024*/ 	.byte	0x04, 0x11
        /*0026*/ 	.short	(.L_50 - .L_49)
	.align		4
.L_49:
        /*0028*/ 	.word	index@(_ZN3cub18CUB_300001_SM_10006detail8for_each13static_kernelINS2_12policy_hub_t12policy_500_tEmN6thrust24THRUST_300001_SM_1000_NS8cuda_cub20__uninitialized_fill7functorINS7_10device_ptrIiEEiEEEEvT0_T1_)
        /*002c*/ 	.word	0x00000000


	//----- nvinfo : EIATTR_REGCOUNT
	.align		4
.L_50:
        /*0030*/ 	.byte	0x04, 0x2f
        /*0032*/ 	.short	(.L_52 - .L_51)
	.align		4
.L_51:
        /*0034*/ 	.word	index@(_ZN3cub18CUB_300001_SM_10006detail8for_each13static_kernelINS2_12policy_hub_t12policy_500_tElNS2_12op_wrapper_tIl8caUpdateN6thrust24THRUST_300001_SM_1000_NS12zip_iteratorIN4cuda3std3__45tupleIJNS9_6detail15normal_iteratorINS9_10device_ptrIiEEEENS9_20permutation_iteratorISJ_SJ_EESL_SJ_EEEEEEEEEvT0_T1_)
        /*0038*/ 	.word	0x00000017


	//----- nvinfo : EIATTR_FRAME_SIZE
	.align		4
.L_52:
        /*003c*/ 	.byte	0x04, 0x11
        /*003e*/ 	.short	(.L_54 - .L_53)
	.align		4
.L_53:
        /*0040*/ 	.word	index@(_ZN3cub18CUB_300001_SM_10006detail8for_each13static_kernelINS2_12policy_hub_t12policy_500_tElNS2_12op_wrapper_tIl8caUpdateN6thrust24THRUST_300001_SM_1000_NS12zip_iteratorIN4cuda3std3__45tupleIJNS9_6detail15normal_iteratorINS9_10device_ptrIiEEEENS9_20permutation_iteratorISJ_SJ_EESL_SJ_EEEEEEEEEvT0_T1_)
        /*0044*/ 	.word	0x00000000


	//----- nvinfo : EIATTR_REGCOUNT
	.align		4
.L_54:
        /*0048*/ 	.byte	0x04, 0x2f
        /*004a*/ 	.short	(.L_56 - .L_55)
	.align		4
.L_55:
        /*004c*/ 	.word	index@(_ZN3cub18CUB_300001_SM_10006detail9transform16transform_kernelINS2_10policy_hubILb1EN4cuda3std3__45tupleIJN6thrust24THRUST_300001_SM_1000_NS17counting_iteratorIiNSA_11use_defaultESC_SC_EEEEEE10policy1000EiNS7_10__identityENSA_6detail15normal_iteratorINSA_10device_ptrIiEEEEJSD_EEEvT0_iT1_T2_DpNS2_10kernel_argIT3_EE)
        /*0050*/ 	.word	0x00000020


	//----- nvinfo : EIATTR_FRAME_SIZE
	.align		4
.L_56:
        /*0054*/ 	.byte	0x04, 0x11
        /*0056*/ 	.short	(.L_58 - .L_57)
	.align		4
.L_57:
        /*0058*/ 	.word	index@(_ZN3cub18CUB_300001_SM_10006detail9transform16transform_kernelINS2_10policy_hubILb1EN4cuda3std3__45tupleIJN6thrust24THRUST_300001_SM_1000_NS17counting_iteratorIiNSA_11use_defaultESC_SC_EEEEEE10policy1000EiNS7_10__identityENSA_6detail15normal_iteratorINSA_10device_ptrIiEEEEJSD_EEEvT0_iT1_T2_DpNS2_10kernel_argIT3_EE)
        /*005c*/ 	.word	0x00000000


	//----- nvinfo : EIATTR_REGCOUNT
	.align		4
.L_58:
        /*0060*/ 	.byte	0x04, 0x2f
        /*0062*/ 	.short	(.L_60 - .L_59)
	.align		4
.L_59:
        /*0064*/ 	.word	index@(_ZN3cub18CUB_300001_SM_10006detail9transform16transform_kernelINS2_10policy_hubILb1EN4cuda3std3__45tupleIJN6thrust24THRUST_300001_SM_1000_NS17counting_iteratorIiNSA_11use_defaultESC_SC_EEEEEE10policy1000ElNS7_10__identityENSA_6detail15normal_iteratorINSA_10device_ptrIiEEEEJSD_EEEvT0_iT1_T2_DpNS2_10kernel_argIT3_EE)
        /*0068*/ 	.word	0x0000001e


	//----- nvinfo : EIATTR_FRAME_SIZE
	.align		4
.L_60:
        /*006c*/ 	.byte	0x04, 0x11
        /*006e*/ 	.short	(.L_62 - .L_61)
	.align		4
.L_61:
        /*0070*/ 	.word	index@(_ZN3cub18CUB_300001_SM_10006detail9transform16transform_kernelINS2_10policy_hubILb1EN4cuda3std3__45tupleIJN6thrust24THRUST_300001_SM_1000_NS17counting_iteratorIiNSA_11use_defaultESC_SC_EEEEEE10policy1000ElNS7_10__identityENSA_6detail15normal_iteratorINSA_10device_ptrIiEEEEJSD_EEEvT0_iT1_T2_DpNS2_10kernel_argIT3_EE)
        /*0074*/ 	.word	0x00000000


	//----- nvinfo : EIATTR_MIN_STACK_SIZE
	.align		4
.L_62:
        /*0078*/ 	.byte	0x04, 0x12
        /*007a*/ 	.short	(.L_64 - .L_63)
	.align		4
.L_63:
        /*007c*/ 	.word	index@(_ZN3cub18CUB_300001_SM_10006detail9transform16transform_kernelINS2_10policy_hubILb1EN4cuda3std3__45tupleIJN6thrust24THRUST_300001_SM_1000_NS17counting_iteratorIiNSA_11use_defaultESC_SC_EEEEEE10policy1000ElNS7_10__identityENSA_6detail15normal_iteratorINSA_10device_ptrIiEEEEJSD_EEEvT0_iT1_T2_DpNS2_10kernel_argIT3_EE)
        /*0080*/ 	.word	0x00000000


	//----- nvinfo : EIATTR_MIN_STACK_SIZE
	.align		4
.L_64:
        /*0084*/ 	.byte	0x04, 0x12
        /*0086*/ 	.short	(.L_66 - .L_65)
	.align		4
.L_65:
        /*0088*/ 	.word	index@(_ZN3cub18CUB_300001_SM_10006detail9transform16transform_kernelINS2_10policy_hubILb1EN4cuda3std3__45tupleIJN6thrust24THRUST_300001_SM_1000_NS17counting_iteratorIiNSA_11use_defaultESC_SC_EEEEEE10policy1000EiNS7_10__identityENSA_6detail15normal_iteratorINSA_10device_ptrIiEEEEJSD_EEEvT0_iT1_T2_DpNS2_10kernel_argIT3_EE)
        /*008c*/ 	.word	0x00000000


	//----- nvinfo : EIATTR_MIN_STACK_SIZE
	.align		4
.L_66:
        /*0090*/ 	.byte	0x04, 0x12
        /*0092*/ 	.short	(.L_68 - .L_67)
	.align		4
.L_67:
        /*0094*/ 	.word	index@(_ZN3cub18CUB_300001_SM_10006detail8for_each13static_kernelINS2_12policy_hub_t12policy_500_tElNS2_12op_wrapper_tIl8caUpdateN6thrust24THRUST_300001_SM_1000_NS12zip_iteratorIN4cuda3std3__45tupleIJNS9_6detail15normal_iteratorINS9_10device_ptrIiEEEENS9_20permutation_iteratorISJ_SJ_EESL_SJ_EEEEEEEEEvT0_T1_)
        /*0098*/ 	.word	0x00000000


	//----- nvinfo : EIATTR_MIN_STACK_SIZE
	.align		4
.L_68:
        /*009c*/ 	.byte	0x04, 0x12
        /*009e*/ 	.short	(.L_70 - .L_69)
	.align		4
.L_69:
        /*00a0*/ 	.word	index@(_ZN3cub18CUB_300001_SM_10006detail8for_each13static_kernelINS2_12policy_hub_t12policy_500_tEmN6thrust24THRUST_300001_SM_1000_NS8cuda_cub20__uninitialized_fill7functorINS7_10device_ptrIiEEiEEEEvT0_T1_)
        /*00a4*/ 	.word	0x00000000


	//----- nvinfo : EIATTR_MIN_STACK_SIZE
	.align		4
.L_70:
        /*00a8*/ 	.byte	0x04, 0x12
        /*00aa*/ 	.short	(.L_72 - .L_71)
	.align		4
.L_71:
        /*00ac*/ 	.word	index@(_ZN3cub18CUB_300001_SM_10006detail11EmptyKernelIvEEvv)
        /*00b0*/ 	.word	0x00000000
.L_72:


//--------------------- .nv.compat                --------------------------
	.section	.nv.compat,"",@"SHT_CUDA_COMPAT_INFO"
	.align	4
        /*0000*/ 	.byte	0x02, 0x09, 0x00, 0x00, 0x02, 0x02, 0x01, 0x00, 0x02, 0x05, 0x05, 0x00, 0x03, 0x07, 0x01, 0x01
        /*0010*/ 	.byte	0x02, 0x03, 0x00, 0x00, 0x02, 0x06, 0x01, 0x00, 0x04, 0x0b, 0x08, 0x00, 0x09, 0x00, 0x00, 0x00
        /*0020*/ 	.byte	0x00, 0x00, 0x00, 0x00


//--------------------- .nv.info._ZN3cub18CUB_300001_SM_10006detail9transform16transform_kernelINS2_10policy_hubILb1EN4cuda3std3__45tupleIJN6thrust24THRUST_300001_SM_1000_NS17counting_iteratorIiNSA_11use_defaultESC_SC_EEEEEE10policy1000ElNS7_10__identityENSA_6detail15normal_iteratorINSA_10device_ptrIiEEEEJSD_EEEvT0_iT1_T2_DpNS2_10kernel_argIT3_EE --------------------------
	.section	.nv.info._ZN3cub18CUB_300001_SM_10006detail9transform16transform_kernelINS2_10policy_hubILb1EN4cuda3std3__45tupleIJN6thrust24THRUST_300001_SM_1000_NS17counting_iteratorIiNSA_11use_defaultESC_SC_EEEEEE10policy1000ElNS7_10__identityENSA_6detail15normal_iteratorINSA_10device_ptrIiEEEEJSD_EEEvT0_iT1_T2_DpNS2_10kernel_argIT3_EE,"",@"SHT_CUDA_INFO"
	.sectionflags	@""
	.align	4


	//----- nvinfo : EIATTR_CUDA_API_VERSION
	.align		4
        /*0000*/ 	.byte	0x04, 0x37
        /*0002*/ 	.short	(.L_74 - .L_73)
.L_73:
        /*0004*/ 	.word	0x00000082


	//----- nvinfo : EIATTR_KPARAM_INFO
	.align		4
.L_74:
        /*0008*/ 	.byte	0x04, 0x17
        /*000a*/ 	.short	(.L_76 - .L_75)
.L_75:
        /*000c*/ 	.word	0x00000000
        /*0010*/ 	.short	0x0004
        /*0012*/ 	.short	0x0018
        /*0014*/ 	.byte	0x00, 0xf0, 0x41, 0x00


	//----- nvinfo : EIATTR_KPARAM_INFO
	.align		4
.L_76:
        /*0018*/ 	.byte	0x04, 0x17
        /*001a*/ 	.short	(.L_78 - .L_77)
.L_77:
        /*001c*/ 	.word	0x00000000
        /*0020*/ 	.short	0x0003
        /*0022*/ 	.short	0x0010
        /*0024*/ 	.byte	0x00, 0xf0, 0x21, 0x00


	//----- nvinfo : EIATTR_KPARAM_INFO
	.align		4
.L_78:
        /*0028*/ 	.byte	0x04, 0x17
        /*002a*/ 	.short	(.L_80 - .L_79)
.L_79:
        /*002c*/ 	.word	0x00000000
        /*0030*/ 	.short	0x0002
        /*0032*/ 	.short	0x000c
        /*0034*/ 	.byte	0x00, 0xf0, 0x05, 0x00


	//----- nvinfo : EIATTR_KPARAM_INFO
	.align		4
.L_80:
        /*0038*/ 	.byte	0x04, 0x17
        /*003a*/ 	.short	(.L_82 - .L_81)
.L_81:
        /*003c*/ 	.word	0x00000000
        /*0040*/ 	.short	0x0001
        /*0042*/ 	.short	0x0008
        /*0044*/ 	.byte	0x00, 0xf0, 0x11, 0x00


	//----- nvinfo : EIATTR_KPARAM_INFO
	.align		4
.L_82:
        /*0048*/ 	.byte	0x04, 0x17
        /*004a*/ 	.short	(.L_84 - .L_83)
.L_83:
        /*004c*/ 	.word	0x00000000
        /*0050*/ 	.short	0x0000
        /*0052*/ 	.short	0x0000
        /*0054*/ 	.byte	0x00, 0xf0, 0x21, 0x00


	//----- nvinfo : EIATTR_SPARSE_MMA_MASK
	.align		4
.L_84:
        /*0058*/ 	.byte	0x03, 0x50
        /*005a*/ 	.short	0x0000


	//----- nvinfo : EIATTR_MAXREG_COUNT
	.align		4
        /*005c*/ 	.byte	0x03, 0x1b
        /*005e*/ 	.short	0x00ff


	//----- nvinfo : EIATTR_MERCURY_ISA_VERSION
	.align		4
        /*0060*/ 	.byte	0x03, 0x5f
        /*0062*/ 	.short	0x0101


	//----- nvinfo : EIATTR_VRC_CTA_INIT_COUNT
	.align		4
        /*0064*/ 	.byte	0x02, 0x4a
	.zero		1
	.zero		1


	//----- nvinfo : EIATTR_EXIT_INSTR_OFFSETS
	.align		4
        /*0068*/ 	.byte	0x04, 0x1c
        /*006a*/ 	.short	(.L_86 - .L_85)


	//   ....[0]....
.L_85:
        /*006c*/ 	.word	0x00000170


	//   ....[1]....
        /*0070*/ 	.word	0x00000680


	//   ....[2]....
        /*0074*/ 	.word	0x00000800


	//   ....[3]....
        /*0078*/ 	.word	0x000008f0


	//   ....[4]....
        /*007c*/ 	.word	0x00000920


	//   ....[5]....
        /*0080*/ 	.word	0x00000960


	//   ....[6]....
        /*0084*/ 	.word	0x00000980


	//   ....[7]....
        /*0088*/ 	.word	0x00000b80


	//   ....[8]....
        /*008c*/ 	.word	0x00000c80


	//   ....[9]....
        /*0090*/ 	.word	0x00000d40


	//   ....[10]....
        /*0094*/ 	.word	0x00000d90


	//----- nvinfo : EIATTR_MAX_THREADS
	.align		4
.L_86:
        /*0098*/ 	.byte	0x04, 0x05
        /*009a*/ 	.short	(.L_88 - .L_87)
.L_87:
        /*009c*/ 	.word	0x00000080
        /*00a0*/ 	.word	0x00000001
        /*00a4*/ 	.word	0x00000001


	//----- nvinfo : EIATTR_CBANK_PARAM_SIZE
	.align		4
.L_88:
        /*00a8*/ 	.byte	0x03, 0x19
        /*00aa*/ 	.short	0x0028


	//----- nvinfo : EIATTR_PARAM_CBANK
	.align		4
        /*00ac*/ 	.byte	0x04, 0x0a
        /*00ae*/ 	.short	(.L_90 - .L_89)
	.align		4
.L_89:
        /*00b0*/ 	.word	index@(.nv.constant0._ZN3cub18CUB_300001_SM_10006detail9transform16transform_kernelINS2_10policy_hubILb1EN4cuda3std3__45tupleIJN6thrust24THRUST_300001_SM_1000_NS17counting_iteratorIiNSA_11use_defaultESC_SC_EEEEEE10policy1000ElNS7_10__identityENSA_6detail15normal_iteratorINSA_10device_ptrIiEEEEJSD_EEEvT0_iT1_T2_DpNS2_10kernel_argIT3_EE)
        /*00b4*/ 	.short	0x0380
        /*00b6*/ 	.short	0x0028


	//----- nvinfo : EIATTR_SW_WAR
	.align		4
.L_90:
        /*00b8*/ 	.byte	0x04, 0x36
        /*00ba*/ 	.short	(.L_92 - .L_91)
.L_91:
        /*00bc*/ 	.word	0x00000008
.L_92:


//--------------------- .nv.info._ZN3cub18CUB_300001_SM_10006detail9transform16transform_kernelINS2_10policy_hubILb1EN4cuda3std3__45tupleIJN6thrust24THRUST_300001_SM_1000_NS17counting_iteratorIiNSA_11use_defaultESC_SC_EEEEEE10policy1000EiNS7_10__identityENSA_6detail15normal_iteratorINSA_10device_ptrIiEEEEJSD_EEEvT0_iT1_T2_DpNS2_10kernel_argIT3_EE --------------------------
	.section	.nv.info._ZN3cub18CUB_300001_SM_10006detail9transform16transform_kernelINS2_10policy_hubILb1EN4cuda3std3__45tupleIJN6thrust24THRUST_300001_SM_1000_NS17counting_iteratorIiNSA_11use_defaultESC_SC_EEEEEE10policy1000EiNS7_10__identityENSA_6detail15normal_iteratorINSA_10device_ptrIiEEEEJSD_EEEvT0_iT1_T2_DpNS2_10kernel_argIT3_EE,"",@"SHT_CUDA_INFO"
	.sectionflags	@""
	.align	4


	//----- nvinfo : EIATTR_CUDA_API_VERSION
	.align		4
        /*0000*/ 	.byte	0x04, 0x37
        /*0002*/ 	.short	(.L_94 - .L_93)
.L_93:
        /*0004*/ 	.word	0x00000082


	//----- nvinfo : EIATTR_KPARAM_INFO
	.align		4
.L_94:
        /*0008*/ 	.byte	0x04, 0x17
        /*000a*/ 	.short	(.L_96 - .L_95)
.L_95:
        /*000c*/ 	.word	0x00000000
        /*0010*/ 	.short	0x0004
        /*0012*/ 	.short	0x0018
        /*0014*/ 	.byte	0x00, 0xf0, 0x41, 0x00


	//----- nvinfo : EIATTR_KPARAM_INFO
	.align		4
.L_96:
        /*0018*/ 	.byte	0x04, 0x17
        /*001a*/ 	.short	(.L_98 - .L_97)
.L_97:
        /*001c*/ 	.word	0x00000000
        /*0020*/ 	.short	0x0003
        /*0022*/ 	.short	0x0010
        /*0024*/ 	.byte	0x00, 0xf0, 0x21, 0x00


	//----- nvinfo : EIATTR_KPARAM_INFO
	.align		4
.L_98:
        /*0028*/ 	.byte	0x04, 0x17
        /*002a*/ 	.short	(.L_100 - .L_99)
.L_99:
        /*002c*/ 	.word	0x00000000
        /*0030*/ 	.short	0x0002
        /*0032*/ 	.short	0x0008
        /*0034*/ 	.byte	0x00, 0xf0, 0x05, 0x00


	//----- nvinfo : EIATTR_KPARAM_INFO
	.align		4
.L_100:
        /*0038*/ 	.byte	0x04, 0x17
        /*003a*/ 	.short	(.L_102 - .L_101)
.L_101:
        /*003c*/ 	.word	0x00000000
        /*0040*/ 	.short	0x0001
        /*0042*/ 	.short	0x0004
        /*0044*/ 	.byte	0x00, 0xf0, 0x11, 0x00


	//----- nvinfo : EIATTR_KPARAM_INFO
	.align		4
.L_102:
        /*0048*/ 	.byte	0x04, 0x17
        /*004a*/ 	.short	(.L_104 - .L_103)
.L_103:
        /*004c*/ 	.word	0x00000000
        /*0050*/ 	.short	0x0000
        /*0052*/ 	.short	0x0000
        /*0054*/ 	.byte	0x00, 0xf0, 0x11, 0x00


	//----- nvinfo : EIATTR_SPARSE_MMA_MASK
	.align		4
.L_104:
        /*0058*/ 	.byte	0x03, 0x50
        /*005a*/ 	.short	0x0000


	//----- nvinfo : EIATTR_MAXREG_COUNT
	.align		4
        /*005c*/ 	.byte	0x03, 0x1b
        /*005e*/ 	.short	0x00ff


	//----- nvinfo : EIATTR_MERCURY_ISA_VERSION
	.align		4
        /*0060*/ 	.byte	0x03, 0x5f
        /*0062*/ 	.short	0x0101


	//----- nvinfo : EIATTR_VRC_CTA_INIT_COUNT
	.align		4
        /*0064*/ 	.byte	0x02, 0x4a
	.zero		1
	.zero		1


	//----- nvinfo : EIATTR_EXIT_INSTR_OFFSETS
	.align		4
        /*0068*/ 	.byte	0x04, 0x1c
        /*006a*/ 	.short	(.L_106 - .L_105)


	//   ....[0]....
.L_105:
        /*006c*/ 	.word	0x000000f0


	//   ....[1]....
        /*0070*/ 	.word	0x000002f0


	//   ....[2]....
        /*0074*/ 	.word	0x00000400


	//   ....[3]....
        /*0078*/ 	.word	0x000004c0


	//   ....[4]....
        /*007c*/ 	.word	0x00000510


	//   ....[5]....
        /*0080*/ 	.word	0x00000530


	//   ....[6]....
        /*0084*/ 	.word	0x00000810


	//   ....[7]....
        /*0088*/ 	.word	0x00000990


	//   ....[8]....
        /*008c*/ 	.word	0x00000a80


	//   ....[9]....
        /*0090*/ 	.word	0x00000ab0


	//   ....[10]....
        /*0094*/ 	.word	0x00000af0


	//----- nvinfo : EIATTR_MAX_THREADS
	.align		4
.L_106:
        /*0098*/ 	.byte	0x04, 0x05
        /*009a*/ 	.short	(.L_108 - .L_107)
.L_107:
        /*009c*/ 	.word	0x00000080
        /*00a0*/ 	.word	0x00000001
        /*00a4*/ 	.word	0x00000001


	//----- nvinfo : EIATTR_CBANK_PARAM_SIZE
	.align		4
.L_108:
        /*00a8*/ 	.byte	0x03, 0x19
        /*00aa*/ 	.short	0x0028


	//----- nvinfo : EIATTR_PARAM_CBANK
	.align		4
        /*00ac*/ 	.byte	0x04, 0x0a
        /*00ae*/ 	.short	(.L_110 - .L_109)
	.align		4
.L_109:
        /*00b0*/ 	.word	index@(.nv.constant0._ZN3cub18CUB_300001_SM_10006detail9transform16transform_kernelINS2_10policy_hubILb1EN4cuda3std3__45tupleIJN6thrust24THRUST_300001_SM_1000_NS17counting_iteratorIiNSA_11use_defaultESC_SC_EEEEEE10policy1000EiNS7_10__identityENSA_6detail15normal_iteratorINSA_10device_ptrIiEEEEJSD_EEEvT0_iT1_T2_DpNS2_10kernel_argIT3_EE)
        /*00b4*/ 	.short	0x0380
        /*00b6*/ 	.short	0x0028


	//----- nvinfo : EIATTR_SW_WAR
	.align		4
.L_110:
        /*00b8*/ 	.byte	0x04, 0x36
        /*00ba*/ 	.short	(.L_112 - .L_111)
.L_111:
        /*00bc*/ 	.word	0x00000008
.L_112:


//--------------------- .nv.info._ZN3cub18CUB_300001_SM_10006detail8for_each13static_kernelINS2_12policy_hub_t12policy_500_tElNS2_12op_wrapper_tIl8caUpdateN6thrust24THRUST_300001_SM_1000_NS12zip_iteratorIN4cuda3std3__45tupleIJNS9_6detail15normal_iteratorINS9_10device_ptrIiEEEENS9_20permutation_iteratorISJ_SJ_EESL_SJ_EEEEEEEEEvT0_T1_ --------------------------
	.section	.nv.info._ZN3cub18CUB_300001_SM_10006detail8for_each13static_kernelINS2_12policy_hub_t12policy_500_tElNS2_12op_wrapper_tIl8caUpdateN6thrust24THRUST_300001_SM_1000_NS12zip_iteratorIN4cuda3std3__45tupleIJNS9_6detail15normal_iteratorINS9_10device_ptrIiEEEENS9_20permutation_iteratorISJ_SJ_EESL_SJ_EEEEEEEEEvT0_T1_,"",@"SHT_CUDA_INFO"
	.sectionflags	@""
	.align	4


	//----- nvinfo : EIATTR_CUDA_API_VERSION
	.align		4
        /*0000*/ 	.byte	0x04, 0x37
        /*0002*/ 	.short	(.L_114 - .L_113)
.L_113:
        /*0004*/ 	.word	0x00000082


	//----- nvinfo : EIATTR_KPARAM_INFO
	.align		4
.L_114:
        /*0008*/ 	.byte	0x04, 0x17
        /*000a*/ 	.short	(.L_116 - .L_115)
.L_115:
        /*000c*/ 	.word	0x00000000
        /*0010*/ 	.short	0x0001
        /*0012*/ 	.short	0x0008
        /*0014*/ 	.byte	0x00, 0xf0, 0xe1, 0x00


	//----- nvinfo : EIATTR_KPARAM_INFO
	.align		4
.L_116:
        /*0018*/ 	.byte	0x04, 0x17
        /*001a*/ 	.short	(.L_118 - .L_117)
.L_117:
        /*001c*/ 	.word	0x00000000
        /*0020*/ 	.short	0x0000
        /*0022*/ 	.short	0x0000
        /*0024*/ 	.byte	0x00, 0xf0, 0x21, 0x00


	//----- nvinfo : EIATTR_SPARSE_MMA_MASK
	.align		4
.L_118:
        /*0028*/ 	.byte	0x03, 0x50
        /*002a*/ 	.short	0x0000


	//----- nvinfo : EIATTR_MAXREG_COUNT
	.align		4
        /*002c*/ 	.byte	0x03, 0x1b
        /*002e*/ 	.short	0x00ff


	//----- nvinfo : EIATTR_MERCURY_ISA_VERSION
	.align		4
        /*0030*/ 	.byte	0x03, 0x5f
        /*0032*/ 	.short	0x0101


	//----- nvinfo : EIATTR_VRC_CTA_INIT_COUNT
	.align		4
        /*0034*/ 	.byte	0x02, 0x4a
	.zero		1
	.zero		1


	//----- nvinfo : EIATTR_EXIT_INSTR_OFFSETS
	.align		4
        /*0038*/ 	.byte	0x04, 0x1c
        /*003a*/ 	.short	(.L_120 - .L_119)


	//   ....[0]....
.L_119:
        /*003c*/ 	.word	0x00000410


	//   ....[1]....
        /*0040*/ 	.word	0x00000720


	//   ....[2]....
        /*0044*/ 	.word	0x00000970


	//----- nvinfo : EIATTR_MAX_THREADS
	.align		4
.L_120:
        /*0048*/ 	.byte	0x04, 0x05
        /*004a*/ 	.short	(.L_122 - .L_121)
.L_121:
        /*004c*/ 	.word	0x00000100
        /*0050*/ 	.word	0x00000001
        /*0054*/ 	.word	0x00000001


	//----- nvinfo : EIATTR_CRS_STACK_SIZE
	.align		4
.L_122:
        /*0058*/ 	.byte	0x04, 0x1e
        /*005a*/ 	.short	(.L_124 - .L_123)
.L_123:
        /*005c*/ 	.word	0x00000000


	//----- nvinfo : EIATTR_CBANK_PARAM_SIZE
	.align		4
.L_124:
        /*0060*/ 	.byte	0x03, 0x19
        /*0062*/ 	.short	0x0040


	//----- nvinfo : EIATTR_PARAM_CBANK
	.align		4
        /*0064*/ 	.byte	0x04, 0x0a
        /*0066*/ 	.short	(.L_126 - .L_125)
	.align		4
.L_125:
        /*0068*/ 	.word	index@(.nv.constant0._ZN3cub18CUB_300001_SM_10006detail8for_each13static_kernelINS2_12policy_hub_t12policy_500_tElNS2_12op_wrapper_tIl8caUpdateN6thrust24THRUST_300001_SM_1000_NS12zip_iteratorIN4cuda3std3__45tupleIJNS9_6detail15normal_iteratorINS9_10device_ptrIiEEEENS9_20permutation_iteratorISJ_SJ_EESL_SJ_EEEEEEEEEvT0_T1_)
        /*006c*/ 	.short	0x0380
        /*006e*/ 	.short	0x0040


	//----- nvinfo : EIATTR_SW_WAR
	.align		4
.L_126:
        /*0070*/ 	.byte	0x04, 0x36
        /*0072*/ 	.short	(.L_128 - .L_127)
.L_127:
        /*0074*/ 	.word	0x00000008
.L_128:


//--------------------- .nv.info._ZN3cub18CUB_300001_SM_10006detail8for_each13static_kernelINS2_12policy_hub_t12policy_500_tEmN6thrust24THRUST_300001_SM_1000_NS8cuda_cub20__uninitialized_fill7functorINS7_10device_ptrIiEEiEEEEvT0_T1_ --------------------------
	.section	.nv.info._ZN3cub18CUB_300001_SM_10006detail8for_each13static_kernelINS2_12policy_hub_t12policy_500_tEmN6thrust24THRUST_300001_SM_1000_NS8cuda_cub20__uninitialized_fill7functorINS7_10device_ptrIiEEiEEEEvT0_T1_,"",@"SHT_CUDA_INFO"
	.sectionflags	@""
	.align	4


	//----- nvinfo : EIATTR_CUDA_API_VERSION
	.align		4
        /*0000*/ 	.byte	0x04, 0x37
        /*0002*/ 	.short	(.L_130 - .L_129)
.L_129:
        /*0004*/ 	.word	0x00000082


	//----- nvinfo : EIATTR_KPARAM_INFO
	.align		4
.L_130:
        /*0008*/ 	.byte	0x04, 0x17
        /*000a*/ 	.short	(.L_132 - .L_131)
.L_131:
        /*000c*/ 	.word	0x00000000
        /*0010*/ 	.short	0x0001
        /*0012*/ 	.short	0x0008
        /*0014*/ 	.byte	0x00, 0xf0, 0x41, 0x00


	//----- nvinfo : EIATTR_KPARAM_INFO
	.align		4
.L_132:
        /*0018*/ 	.byte	0x04, 0x17
        /*001a*/ 	.short	(.L_134 - .L_133)
.L_133:
        /*001c*/ 	.word	0x00000000
        /*0020*/ 	.short	0x0000
        /*0022*/ 	.short	0x0000
        /*0024*/ 	.byte	0x00, 0xf0, 0x21, 0x00


	//----- nvinfo : EIATTR_SPARSE_MMA_MASK
	.align		4
.L_134:
        /*0028*/ 	.byte	0x03, 0x50
        /*002a*/ 	.short	0x0000


	//----- nvinfo : EIATTR_MAXREG_COUNT
	.align		4
        /*002c*/ 	.byte	0x03, 0x1b
        /*002e*/ 	.short	0x00ff


	//----- nvinfo : EIATTR_MERCURY_ISA_VERSION
	.align		4
        /*0030*/ 	.byte	0x03, 0x5f
        /*0032*/ 	.short	0x0101


	//----- nvinfo : EIATTR_VRC_CTA_INIT_COUNT
	.align		4
        /*0034*/ 	.byte	0x02, 0x4a
	.zero		1
	.zero		1


	//----- nvinfo : EIATTR_EXIT_INSTR_OFFSETS
	.align		4
        /*0038*/ 	.byte	0x04, 0x1c
        /*003a*/ 	.short	(.L_136 - .L_135)


	//   ....[0]....
.L_135:
        /*003c*/ 	.word	0x00000130


	//   ....[1]....
        /*0040*/ 	.word	0x00000230


	//   ....[2]....
        /*0044*/ 	.word	0x00000260


	//----- nvinfo : EIATTR_MAX_THREADS
	.align		4
.L_136:
        /*0048*/ 	.byte	0x04, 0x05
        /*004a*/ 	.short	(.L_138 - .L_137)
.L_137:
        /*004c*/ 	.word	0x00000100
        /*0050*/ 	.word	0x00000001
        /*0054*/ 	.word	0x00000001


	//----- nvinfo : EIATTR_CBANK_PARAM_SIZE
	.align		4
.L_138:
        /*0058*/ 	.byte	0x03, 0x19
        /*005a*/ 	.short	0x0018


	//----- nvinfo : EIATTR_PARAM_CBANK
	.align		4
        /*005c*/ 	.byte	0x04, 0x0a
        /*005e*/ 	.short	(.L_140 - .L_139)
	.align		4
.L_139:
        /*0060*/ 	.word	index@(.nv.constant0._ZN3cub18CUB_300001_SM_10006detail8for_each13static_kernelINS2_12policy_hub_t12policy_500_tEmN6thrust24THRUST_300001_SM_1000_NS8cuda_cub20__uninitialized_fill7functorINS7_10device_ptrIiEEiEEEEvT0_T1_)
        /*0064*/ 	.short	0x0380
        /*0066*/ 	.short	0x0018


	//----- nvinfo : EIATTR_SW_WAR
	.align		4
.L_140:
        /*0068*/ 	.byte	0x04, 0x36
        /*006a*/ 	.short	(.L_142 - .L_141)
.L_141:
        /*006c*/ 	.word	0x00000008
.L_142:


//--------------------- .nv.info._ZN3cub18CUB_300001_SM_10006detail11EmptyKernelIvEEvv --------------------------
	.section	.nv.info._ZN3cub18CUB_300001_SM_10006detail11EmptyKernelIvEEvv,"",@"SHT_CUDA_INFO"
	.sectionflags	@""
	.align	4


	//----- nvinfo : EIATTR_CUDA_API_VERSION
	.align		4
        /*0000*/ 	.byte	0x04, 0x37
        /*0002*/ 	.short	(.L_144 - .L_143)
.L_143:
        /*0004*/ 	.word	0x00000082


	//----- nvinfo : EIATTR_SPARSE_MMA_MASK
	.align		4
.L_144:
        /*0008*/ 	.byte	0x03, 0x50
        /*000a*/ 	.short	0x0000


	//----- nvinfo : EIATTR_MAXREG_COUNT
	.align		4
        /*000c*/ 	.byte	0x03, 0x1b
        /*000e*/ 	.short	0x00ff


	//----- nvinfo : EIATTR_MERCURY_ISA_VERSION
	.align		4
        /*0010*/ 	.byte	0x03, 0x5f
        /*0012*/ 	.short	0x0101


	//----- nvinfo : EIATTR_VRC_CTA_INIT_COUNT
	.align		4
        /*0014*/ 	.byte	0x02, 0x4a
	.zero		1
	.zero		1


	//----- nvinfo : EIATTR_EXIT_INSTR_OFFSETS
	.align		4
        /*0018*/ 	.byte	0x04, 0x1c
        /*001a*/ 	.short	(.L_146 - .L_145)


	//   ....[0]....
.L_145:
        /*001c*/ 	.word	0x00000010


	//----- nvinfo : EIATTR_SW_WAR
	.align		4
.L_146:
        /*0020*/ 	.byte	0x04, 0x36
        /*0022*/ 	.short	(.L_148 - .L_147)
.L_147:
        /*0024*/ 	.word	0x00000008
.L_148:


//--------------------- .nv.callgraph             --------------------------
	.section	.nv.callgraph,"",@"SHT_CUDA_CALLGRAPH"
	.align	4
	.sectionentsize	8
	.align		4
        /*0000*/ 	.word	0x00000000
	.align		4
        /*0004*/ 	.word	0xffffffff
	.align		4
        /*0008*/ 	.word	0x00000000
	.align		4
        /*000c*/ 	.word	0xfffffffe
	.align		4
        /*0010*/ 	.word	0x00000000
	.align		4
        /*0014*/ 	.word	0xfffffffd
	.align		4
        /*0018*/ 	.word	0x00000000
	.align		4
        /*001c*/ 	.word	0xfffffffc


//--------------------- .nv.constant4             --------------------------
	.section	.nv.constant4,"a",@progbits
	.align	8
	.align		8
.nv.constant4:
        /*0000*/ 	.dword	_ZN41_INTERNAL_1831fb1c_4_k_cu_6ab96f44_2731914cuda3std3__45__cpo5beginE
	.align		8
        /*0008*/ 	.dword	_ZN41_INTERNAL_1831fb1c_4_k_cu_6ab96f44_2731914cuda3std3__45__cpo3endE
	.align		8
        /*0010*/ 	.dword	_ZN41_INTERNAL_1831fb1c_4_k_cu_6ab96f44_2731914cuda3std3__45__cpo6cbeginE
	.align		8
        /*0018*/ 	.dword	_ZN41_INTERNAL_1831fb1c_4_k_cu_6ab96f44_2731914cuda3std3__45__cpo4cendE
	.align		8
        /*0020*/ 	.dword	_ZN41_INTERNAL_1831fb1c_4_k_cu_6ab96f44_2731914cuda3std3__45__cpo6rbeginE
	.align		8
        /*0028*/ 	.dword	_ZN41_INTERNAL_1831fb1c_4_k_cu_6ab96f44_2731914cuda3std3__45__cpo4rendE
	.align		8
        /*0030*/ 	.dword	_ZN41_INTERNAL_1831fb1c_4_k_cu_6ab96f44_2731914cuda3std3__45__cpo7crbeginE
	.align		8
        /*0038*/ 	.dword	_ZN41_INTERNAL_1831fb1c_4_k_cu_6ab96f44_2731914cuda3std3__45__cpo5crendE
	.align		8
        /*0040*/ 	.dword	_ZN41_INTERNAL_1831fb1c_4_k_cu_6ab96f44_2731914cuda3std3__443_GLOBAL__N__1831fb1c_4_k_cu_6ab96f44_2731916ignoreE
	.align		8
        /*0048*/ 	.dword	_ZN41_INTERNAL_1831fb1c_4_k_cu_6ab96f44_2731914cuda3std3__419piecewise_constructE
	.align		8
        /*0050*/ 	.dword	_ZN41_INTERNAL_1831fb1c_4_k_cu_6ab96f44_2731914cuda3std3__48in_placeE
	.align		8
        /*0058*/ 	.dword	_ZN41_INTERNAL_1831fb1c_4_k_cu_6ab96f44_2731914cuda3std3__420unreachable_sentinelE
	.align		8
        /*0060*/ 	.dword	_ZN41_INTERNAL_1831fb1c_4_k_cu_6ab96f44_2731914cuda3std3__47nulloptE
	.align		8
        /*0068*/ 	.dword	_ZN41_INTERNAL_1831fb1c_4_k_cu_6ab96f44_2731914cuda3std3__48unexpectE
	.align		8
        /*0070*/ 	.dword	_ZN41_INTERNAL_1831fb1c_4_k_cu_6ab96f44_2731914cuda3std6ranges3__45__cpo4swapE
	.align		8
        /*0078*/ 	.dword	_ZN41_INTERNAL_1831fb1c_4_k_cu_6ab96f44_2731914cuda3std6ranges3__45__cpo9iter_moveE
	.align		8
        /*0080*/ 	.dword	_ZN41_INTERNAL_1831fb1c_4_k_cu_6ab96f44_2731914cuda3std6ranges3__45__cpo5beginE
	.align		8
        /*0088*/ 	.dword	_ZN41_INTERNAL_1831fb1c_4_k_cu_6ab96f44_2731914cuda3std6ranges3__45__cpo3endE
	.align		8
        /*0090*/ 	.dword	_ZN41_INTERNAL_1831fb1c_4_k_cu_6ab96f44_2731914cuda3std6ranges3__45__cpo6cbeginE
	.align		8
        /*0098*/ 	.dword	_ZN41_INTERNAL_1831fb1c_4_k_cu_6ab96f44_2731914cuda3std6ranges3__45__cpo4cendE
	.align		8
        /*00a0*/ 	.dword	_ZN41_INTERNAL_1831fb1c_4_k_cu_6ab96f44_2731914cuda3std6ranges3__45__cpo7advanceE
	.align		8
        /*00a8*/ 	.dword	_ZN41_INTERNAL_1831fb1c_4_k_cu_6ab96f44_2731914cuda3std6ranges3__45__cpo9iter_swapE
	.align		8
        /*00b0*/ 	.dword	_ZN41_INTERNAL_1831fb1c_4_k_cu_6ab96f44_2731914cuda3std6ranges3__45__cpo4nextE
	.align		8
        /*00b8*/ 	.dword	_ZN41_INTERNAL_1831fb1c_4_k_cu_6ab96f44_2731914cuda3std6ranges3__45__cpo4prevE
	.align		8
        /*00c0*/ 	.dword	_ZN41_INTERNAL_1831fb1c_4_k_cu_6ab96f44_2731914cuda3std6ranges3__45__cpo4dataE
	.align		8
        /*00c8*/ 	.dword	_ZN41_INTERNAL_1831fb1c_4_k_cu_6ab96f44_2731914cuda3std6ranges3__45__cpo5cdataE
	.align		8
        /*00d0*/ 	.dword	_ZN41_INTERNAL_1831fb1c_4_k_cu_6ab96f44_2731914cuda3std6ranges3__45__cpo4sizeE
	.align		8
        /*00d8*/ 	.dword	_ZN41_INTERNAL_1831fb1c_4_k_cu_6ab96f44_2731914cuda3std6ranges3__45__cpo5ssizeE
	.align		8
        /*00e0*/ 	.dword	_ZN41_INTERNAL_1831fb1c_4_k_cu_6ab96f44_2731914cuda3std6ranges3__45__cpo8distanceE
	.align		8
        /*00e8*/ 	.dword	_ZN41_INTERNAL_1831fb1c_4_k_cu_6ab96f44_2731916thrust24THRUST_300001_SM_1000_NS8cuda_cub3parE
	.align		8
        /*00f0*/ 	.dword	_ZN41_INTERNAL_1831fb1c_4_k_cu_6ab96f44_2731916thrust24THRUST_300001_SM_1000_NS8cuda_cub10par_nosyncE
	.align		8
        /*00f8*/ 	.dword	_ZN41_INTERNAL_1831fb1c_4_k_cu_6ab96f44_2731916thrust24THRUST_300001_SM_1000_NS6system6detail10sequential3seqE
	.align		8
        /*0100*/ 	.dword	_ZN41_INTERNAL_1831fb1c_4_k_cu_6ab96f44_2731916thrust24THRUST_300001_SM_1000_NS12placeholders2_1E
	.align		8
        /*0108*/ 	.dword	_ZN41_INTERNAL_1831fb1c_4_k_cu_6ab96f44_2731916thrust24THRUST_300001_SM_1000_NS12placeholders2_2E
	.align		8
        /*0110*/ 	.dword	_ZN41_INTERNAL_1831fb1c_4_k_cu_6ab96f44_2731916thrust24THRUST_300001_SM_1000_NS12placeholders2_3E
	.align		8
        /*0118*/ 	.dword	_ZN41_INTERNAL_1831fb1c_4_k_cu_6ab96f44_2731916thrust24THRUST_300001_SM_1000_NS12placeholders2_4E
	.align		8
        /*0120*/ 	.dword	_ZN41_INTERNAL_1831fb1c_4_k_cu_6ab96f44_2731916thrust24THRUST_300001_SM_1000_NS12placeholders2_5E
	.align		8
        /*0128*/ 	.dword	_ZN41_INTERNAL_1831fb1c_4_k_cu_6ab96f44_2731916thrust24THRUST_300001_SM_1000_NS12placeholders2_6E
	.align		8
        /*0130*/ 	.dword	_ZN41_INTERNAL_1831fb1c_4_k_cu_6ab96f44_2731916thrust24THRUST_300001_SM_1000_NS12placeholders2_7E
	.align		8
        /*0138*/ 	.dword	_ZN41_INTERNAL_1831fb1c_4_k_cu_6ab96f44_2731916thrust24THRUST_300001_SM_1000_NS12placeholders2_8E
	.align		8
        /*0140*/ 	.dword	_ZN41_INTERNAL_1831fb1c_4_k_cu_6ab96f44_2731916thrust24THRUST_300001_SM_1000_NS12placeholders2_9E
	.align		8
        /*0148*/ 	.dword	_ZN41_INTERNAL_1831fb1c_4_k_cu_6ab96f44_2731916thrust24THRUST_300001_SM_1000_NS12placeholders3_10E
	.align		8
        /*0150*/ 	.dword	_ZN41_INTERNAL_1831fb1c_4_k_cu_6ab96f44_2731916thrust24THRUST_300001_SM_1000_NS3seqE


//--------------------- .text._ZN3cub18CUB_300001_SM_10006detail9transform16transform_kernelINS2_10policy_hubILb1EN4cuda3std3__45tupleIJN6thrust24THRUST_300001_SM_1000_NS17counting_iteratorIiNSA_11use_defaultESC_SC_EEEEEE10policy1000ElNS7_10__identityENSA_6detail15normal_iteratorINSA_10device_ptrIiEEEEJSD_EEEvT0_iT1_T2_DpNS2_10kernel_argIT3_EE --------------------------
	.section	.text._ZN3cub18CUB_300001_SM_10006detail9transform16transform_kernelINS2_10policy_hubILb1EN4cuda3std3__45tupleIJN6thrust24THRUST_300001_SM_1000_NS17counting_iteratorIiNSA_11use_defaultESC_SC_EEEEEE10policy1000ElNS7_10__identityENSA_6detail15normal_iteratorINSA_10device_ptrIiEEEEJSD_EEEvT0_iT1_T2_DpNS2_10kernel_argIT3_EE,"ax",@progbits
	.align	128
        .global         _ZN3cub18CUB_300001_SM_10006detail9transform16transform_kernelINS2_10policy_hubILb1EN4cuda3std3__45tupleIJN6thrust24THRUST_300001_SM_1000_NS17counting_iteratorIiNSA_11use_defaultESC_SC_EEEEEE10policy1000ElNS7_10__identityENSA_6detail15normal_iteratorINSA_10device_ptrIiEEEEJSD_EEEvT0_iT1_T2_DpNS2_10kernel_argIT3_EE
        .type           _ZN3cub18CUB_300001_SM_10006detail9transform16transform_kernelINS2_10policy_hubILb1EN4cuda3std3__45tupleIJN6thrust24THRUST_300001_SM_1000_NS17counting_iteratorIiNSA_11use_defaultESC_SC_EEEEEE10policy1000ElNS7_10__identityENSA_6detail15normal_iteratorINSA_10device_ptrIiEEEEJSD_EEEvT0_iT1_T2_DpNS2_10kernel_argIT3_EE,@function
        .size           _ZN3cub18CUB_300001_SM_10006detail9transform16transform_kernelINS2_10policy_hubILb1EN4cuda3std3__45tupleIJN6thrust24THRUST_300001_SM_1000_NS17counting_iteratorIiNSA_11use_defaultESC_SC_EEEEEE10policy1000ElNS7_10__identityENSA_6detail15normal_iteratorINSA_10device_ptrIiEEEEJSD_EEEvT0_iT1_T2_DpNS2_10kernel_argIT3_EE,(.L_x_27 - _ZN3cub18CUB_300001_SM_10006detail9transform16transform_kernelINS2_10policy_hubILb1EN4cuda3std3__45tupleIJN6thrust24THRUST_300001_SM_1000_NS17counting_iteratorIiNSA_11use_defaultESC_SC_EEEEEE10policy1000ElNS7_10__identityENSA_6detail15normal_iteratorINSA_10device_ptrIiEEEEJSD_EEEvT0_iT1_T2_DpNS2_10kernel_argIT3_EE)
        .other          _ZN3cub18CUB_300001_SM_10006detail9transform16transform_kernelINS2_10policy_hubILb1EN4cuda3std3__45tupleIJN6thrust24THRUST_300001_SM_1000_NS17counting_iteratorIiNSA_11use_defaultESC_SC_EEEEEE10policy1000ElNS7_10__identityENSA_6detail15normal_iteratorINSA_10device_ptrIiEEEEJSD_EEEvT0_iT1_T2_DpNS2_10kernel_argIT3_EE,@"STO_CUDA_ENTRY STV_DEFAULT"
_ZN3cub18CUB_300001_SM_10006detail9transform16transform_kernelINS2_10policy_hubILb1EN4cuda3std3__45tupleIJN6thrust24THRUST_300001_SM_1000_NS17counting_iteratorIiNSA_11use_defaultESC_SC_EEEEEE10policy1000ElNS7_10__identityENSA_6detail15normal_iteratorINSA_10device_ptrIiEEEEJSD_EEEvT0_iT1_T2_DpNS2_10kernel_argIT3_EE:
.text._ZN3cub18CUB_300001_SM_10006detail9transform16transform_kernelINS2_10policy_hubILb1EN4cuda3std3__45tupleIJN6thrust24THRUST_300001_SM_1000_NS17counting_iteratorIiNSA_11use_defaultESC_SC_EEEEEE10policy1000ElNS7_10__identityENSA_6detail15normal_iteratorINSA_10device_ptrIiEEEEJSD_EEEvT0_iT1_T2_DpNS2_10kernel_argIT3_EE:
[----:B------:R-:W-:Y:S08]  /*0000*/  LDC R1, c[0x0][0x37c] ;  /* 0x0000df00ff017b82 */ /* 0x000ff00000000800 */
[----:B------:R-:W0:Y:S01]  /*0010*/  LDC R5, c[0x0][0x388] ;  /* 0x0000e200ff057b82 */ /* 0x000e220000000800 */
[----:B------:R-:W1:Y:S07]  /*0020*/  LDCU.64 UR6, c[0x0][0x380] ;  /* 0x00007000ff0677ac */ /* 0x000e6e0008000a00 */
[----:B------:R-:W2:Y:S08]  /*0030*/  S2UR UR4, SR_CTAID.X ;  /* 0x00000000000479c3 */ /* 0x000eb00000002500 */
[----:B------:R-:W3:Y:S01]  /*0040*/  LDC.64 R10, c[0x0][0x390] ;  /* 0x0000e400ff0a7b82 */ /* 0x000ee20000000a00 */
[----:B0-----:R-:W-:-:S05]  /*0050*/  IMAD.SHL.U32 R3, R5, 0x80, RZ ;  /* 0x0000008005037824 */ /* 0x001fca00078e00ff */
[----:B------:R-:W-:Y:S01]  /*0060*/  SHF.R.S32.HI R0, RZ, 0x1f, R3 ;  /* 0x0000001fff007819 */ /* 0x000fe20000011403 */
[----:B--2---:R-:W-:-:S04]  /*0070*/  IMAD.WIDE.U32 R6, R3, UR4, RZ ;  /* 0x0000000403067c25 */ /* 0x004fc8000f8e00ff */
[----:B------:R-:W-:Y:S01]  /*0080*/  IMAD R9, R0, UR4, RZ ;  /* 0x0000000400097c24 */ /* 0x000fe2000f8e02ff */
[C---:B-1----:R-:W-:Y:S01]  /*0090*/  IADD3 R4, P0, PT, -R6.reuse, UR6, RZ ;  /* 0x0000000606047c10 */ /* 0x042fe2000ff1e1ff */
[----:B------:R-:W0:Y:S02]  /*00a0*/  LDCU UR6, c[0x0][0x398] ;  /* 0x00007300ff0677ac */ /* 0x000e240008000800 */
[----:B------:R-:W-:Y:S01]  /*00b0*/  IMAD.IADD R8, R7, 0x1, R9 ;  /* 0x0000000107087824 */ /* 0x000fe200078e0209 */
[----:B---3--:R-:W-:Y:S01]  /*00c0*/  LEA R2, P1, R6, R10, 0x2 ;  /* 0x0000000a06027211 */ /* 0x008fe200078210ff */
[----:B------:R-:W1:Y:S03]  /*00d0*/  LDCU.64 UR4, c[0x0][0x358] ;  /* 0x00006b00ff0477ac */ /* 0x000e660008000a00 */
[----:B------:R-:W-:Y:S02]  /*00e0*/  IADD3.X R7, PT, PT, ~R8, UR7, RZ, P0, !PT ;  /* 0x0000000708077c10 */ /* 0x000fe400087fe5ff */
[----:B------:R-:W-:-:S04]  /*00f0*/  ISETP.LT.U32.AND P0, PT, R4, R3, PT ;  /* 0x000000030400720c */ /* 0x000fc80003f01070 */
[----:B------:R-:W-:-:S04]  /*0100*/  ISETP.LT.AND.EX P0, PT, R7, R0, PT, P0 ;  /* 0x000000000700720c */ /* 0x000fc80003f01300 */
[----:B------:R-:W-:Y:S01]  /*0110*/  SEL R4, R4, R3, P0 ;  /* 0x0000000304047207 */ /* 0x000fe20000000000 */
[----:B0-----:R-:W-:-:S03]  /*0120*/  VIADD R0, R6, UR6 ;  /* 0x0000000606007c36 */ /* 0x001fc60008000000 */
[----:B------:R-:W-:Y:S02]  /*0130*/  ISETP.NE.AND P0, PT, R3, R4, PT ;  /* 0x000000040300720c */ /* 0x000fe40003f05270 */
[----:B------:R-:W-:-:S11]  /*0140*/  LEA.HI.X R3, R6, R11, R8, 0x2, P1 ;  /* 0x0000000b06037211 */ /* 0x000fd600008f1408 */
[----:B-1----:R-:W-:Y:S05]  /*0150*/  @!P0 BRA `(.L_x_0) ;  /* 0x0000000800048947 */ /* 0x002fea0003800000 */
[----:B------:R-:W-:-:S13]  /*0160*/  ISETP.GE.AND P0, PT, R5, 0x1, PT ;  /* 0x000000010500780c */ /* 0x000fda0003f06270 */
[----:B------:R-:W-:Y:S05]  /*0170*/  @!P0 EXIT ;  /* 0x000000000000894d */ /* 0x000fea0003800000 */
[----:B------:R-:W0:Y:S01]  /*0180*/  S2R R9, SR_TID.X ;  /* 0x0000000000097919 */ /* 0x000e220000002100 */
[C---:B------:R-:W-:Y:S01]  /*0190*/  ISETP.GE.U32.AND P0, PT, R5.reuse, 0x8, PT ;  /* 0x000000080500780c */ /* 0x040fe20003f06070 */
[----:B------:R-:W-:Y:S01]  /*01a0*/  IMAD.MOV.U32 R8, RZ, RZ, RZ ;  /* 0x000000ffff087224 */ /* 0x000fe200078e00ff */
[----:B------:R-:W-:-:S11]  /*01b0*/  LOP3.LUT R10, R5, 0x7, RZ, 0xc0, !PT ;  /* 0x00000007050a7812 */ /* 0x000fd600078ec0ff */
[----:B------:R-:W-:Y:S05]  /*01c0*/  @!P0 BRA `(.L_x_1) ;  /* 0x0000000400288947 */ /* 0x000fea0003800000 */
[CC--:B0-----:R-:W-:Y:S01]  /*01d0*/  ISETP.GE.AND P2, PT, R9.reuse, R4.reuse, PT ;  /* 0x000000040900720c */ /* 0x0c1fe20003f46270 */
[C---:B------:R-:W-:Y:S01]  /*01e0*/  VIADD R17, R9.reuse, 0x180 ;  /* 0x0000018009117836 */ /* 0x040fe20000000000 */
[C---:B------:R-:W-:Y:S01]  /*01f0*/  IADD3 R13, PT, PT, R9.reuse, 0x80, RZ ;  /* 0x00000080090d7810 */ /* 0x040fe20007ffe0ff */
[C---:B------:R-:W-:Y:S01]  /*0200*/  VIADD R21, R9.reuse, 0x280 ;  /* 0x0000028009157836 */ /* 0x040fe20000000000 */
[C---:B------:R-:W-:Y:S01]  /*0210*/  IADD3 R19, PT, PT, R9.reuse, 0x200, RZ ;  /* 0x0000020009137810 */ /* 0x040fe20007ffe0ff */
[----:B------:R-:W-:Y:S01]  /*0220*/  VIADD R23, R9, 0x300 ;  /* 0x0000030009177836 */ /* 0x000fe20000000000 */
[-C--:B------:R-:W-:Y:S01]  /*0230*/  ISETP.GE.AND P1, PT, R13, R4.reuse, PT ;  /* 0x000000040d00720c */ /* 0x080fe20003f26270 */
[----:B------:R-:W-:Y:S01]  /*0240*/  VIADD R25, R9, 0x380 ;  /* 0x0000038009197836 */ /* 0x000fe20000000000 */
[-C--:B------:R-:W-:Y:S01]  /*0250*/  ISETP.GE.AND P3, PT, R19, R4.reuse, PT ;  /* 0x000000041300720c */ /* 0x080fe20003f66270 */
[----:B------:R-:W-:Y:S01]  /*0260*/  VIADD R15, R9, 0x100 ;  /* 0x00000100090f7836 */ /* 0x000fe20000000000 */
[----:B------:R-:W-:-:S02]  /*0270*/  ISETP.GE.AND P4, PT, R21, R4, PT ;  /* 0x000000041500720c */ /* 0x000fc40003f86270 */
[-C--:B------:R-:W-:Y:S01]  /*0280*/  ISETP.GE.AND P5, PT, R23, R4.reuse, PT ;  /* 0x000000041700720c */ /* 0x080fe20003fa6270 */
[C---:B------:R-:W-:Y:S01]  /*0290*/  @!P2 IMAD.IADD R11, R0.reuse, 0x1, R9 ;  /* 0x00000001000ba824 */ /* 0x040fe200078e0209 */
[-C--:B------:R-:W-:Y:S01]  /*02a0*/  ISETP.GE.AND P6, PT, R25, R4.reuse, PT ;  /* 0x000000041900720c */ /* 0x080fe20003fc6270 */
[----:B------:R-:W-:Y:S01]  /*02b0*/  @!P2 IMAD.WIDE.U32 R6, R9, 0x4, R2 ;  /* 0x000000040906a825 */ /* 0x000fe200078e0002 */
[-C--:B------:R-:W-:Y:S02]  /*02c0*/  ISETP.GE.AND P0, PT, R15, R4.reuse, PT ;  /* 0x000000040f00720c */ /* 0x080fe40003f06270 */
[----:B------:R-:W-:Y:S02]  /*02d0*/  LOP3.LUT R8, R5, 0x7ffffff8, RZ, 0xc0, !PT ;  /* 0x7ffffff805087812 */ /* 0x000fe400078ec0ff */
[----:B------:R0:W-:Y:S01]  /*02e0*/  @!P2 STG.E desc[UR4][R6.64], R11 ;  /* 0x0000000b0600a986 */ /* 0x0001e2000c101904 */
[----:B------:R-:W-:Y:S01]  /*02f0*/  ISETP.GE.AND P2, PT, R17, R4, PT ;  /* 0x000000041100720c */ /* 0x000fe20003f46270 */
[C---:B------:R-:W-:Y:S01]  /*0300*/  @!P3 IMAD.IADD R19, R0.reuse, 0x1, R19 ;  /* 0x000000010013b824 */ /* 0x040fe200078e0213 */
[----:B------:R-:W-:-:S02]  /*0310*/  @!P4 IADD3 R21, PT, PT, R0, R21, RZ ;  /* 0x000000150015c210 */ /* 0x000fc40007ffe0ff */
[C---:B------:R-:W-:Y:S02]  /*0320*/  @!P5 IMAD.IADD R23, R0.reuse, 0x1, R23 ;  /* 0x000000010017d824 */ /* 0x040fe400078e0217 */
[C---:B------:R-:W-:Y:S02]  /*0330*/  @!P6 IMAD.IADD R25, R0.reuse, 0x1, R25 ;  /* 0x000000010019e824 */ /* 0x040fe400078e0219 */
[C---:B------:R-:W-:Y:S02]  /*0340*/  @!P0 IMAD.IADD R15, R0.reuse, 0x1, R15 ;  /* 0x00000001000f8824 */ /* 0x040fe400078e020f */
[----:B0-----:R-:W-:Y:S01]  /*0350*/  IMAD.WIDE R6, R13, 0x4, R2 ;  /* 0x000000040d067825 */ /* 0x001fe200078e0202 */
[----:B------:R-:W-:-:S03]  /*0360*/  @!P1 IADD3 R13, PT, PT, R0, R13, RZ ;  /* 0x0000000d000d9210 */ /* 0x000fc60007ffe0ff */
[----:B------:R-:W-:Y:S01]  /*0370*/  @!P2 IMAD.IADD R17, R0, 0x1, R17 ;  /* 0x000000010011a824 */ /* 0x000fe200078e0211 */
[----:B------:R1:W-:Y:S04]  /*0380*/  @!P3 STG.E desc[UR4][R6.64+0x600], R19 ;  /* 0x000600130600b986 */ /* 0x0003e8000c101904 */
[----:B------:R1:W-:Y:S04]  /*0390*/  @!P1 STG.E desc[UR4][R6.64], R13 ;  /* 0x0000000d06009986 */ /* 0x0003e8000c101904 */
[----:B------:R1:W-:Y:S04]  /*03a0*/  @!P2 STG.E desc[UR4][R6.64+0x400], R17 ;  /* 0x000400110600a986 */ /* 0x0003e8000c101904 */
[----:B------:R1:W-:Y:S04]  /*03b0*/  @!P4 STG.E desc[UR4][R6.64+0x800], R21 ;  /* 0x000800150600c986 */ /* 0x0003e8000c101904 */
[----:B------:R1:W-:Y:S04]  /*03c0*/  @!P5 STG.E desc[UR4][R6.64+0xa00], R23 ;  /* 0x000a00170600d986 */ /* 0x0003e8000c101904 */
[----:B------:R1:W-:Y:S04]  /*03d0*/  @!P6 STG.E desc[UR4][R6.64+0xc00], R25 ;  /* 0x000c00190600e986 */ /* 0x0003e8000c101904 */
[----:B------:R1:W-:Y:S01]  /*03e0*/  @!P0 STG.E desc[UR4][R6.64+0x200], R15 ;  /* 0x0002000f06008986 */ /* 0x0003e2000c101904 */
[----:B------:R-:W-:-:S13]  /*03f0*/  ISETP.NE.AND P0, PT, R8, 0x8, PT ;  /* 0x000000080800780c */ /* 0x000fda0003f05270 */
[----:B-1----:R-:W-:Y:S05]  /*0400*/  @!P0 BRA `(.L_x_1) ;  /* 0x0000000000988947 */ /* 0x002fea0003800000 */
[----:B------:R-:W-:-:S07]  /*0410*/  IMAD.MOV.U32 R12, RZ, RZ, 0x8 ;  /* 0x00000008ff0c7424 */ /* 0x000fce00078e00ff */
.L_x_2:
[C---:B------:R-:W-:Y:S02]  /*0420*/  LEA R11, R12.reuse, R9, 0x7 ;  /* 0x000000090c0b7211 */ /* 0x040fe400078e38ff */
[----:B------:R-:W-:Y:S02]  /*0430*/  IADD3 R12, PT, PT, R12, 0x8, RZ ;  /* 0x000000080c0c7810 */ /* 0x000fe40007ffe0ff */
[CC--:B------:R-:W-:Y:S01]  /*0440*/  ISETP.GE.AND P2, PT, R11.reuse, R4.reuse, PT ;  /* 0x000000040b00720c */ /* 0x0c0fe20003f46270 */
        /* <DEDUP_REMOVED lines=11> */
[----:B------:R-:W-:Y:S01]  /*0500*/  @!P2 IMAD.IADD R5, R0, 0x1, R11 ;  /* 0x000000010005a824 */ /* 0x000fe200078e020b */
[-C--:B------:R-:W-:Y:S01]  /*0510*/  ISETP.GE.AND P6, PT, R25, R4.reuse, PT ;  /* 0x000000041900720c */ /* 0x080fe20003fc6270 */
[----:B------:R-:W-:Y:S01]  /*0520*/  @!P2 IMAD.WIDE.U32 R6, R11, 0x4, R2 ;  /* 0x000000040b06a825 */ /* 0x000fe200078e0002 */
[----:B------:R-:W-:-:S04]  /*0530*/  ISETP.GE.AND P0, PT, R19, R4, PT ;  /* 0x000000041300720c */ /* 0x000fc80003f06270 */
[----:B------:R0:W-:Y:S01]  /*0540*/  @!P2 STG.E desc[UR4][R6.64], R5 ;  /* 0x000000050600a986 */ /* 0x0001e2000c101904 */
[----:B------:R-:W-:Y:S02]  /*0550*/  ISETP.GE.AND P2, PT, R17, R4, PT ;  /* 0x000000041100720c */ /* 0x000fe40003f46270 */
[C---:B------:R-:W-:Y:S01]  /*0560*/  @!P3 IADD3 R15, PT, PT, R0.reuse, R15, RZ ;  /* 0x0000000f000fb210 */ /* 0x040fe20007ffe0ff */
[C---:B------:R-:W-:Y:S02]  /*0570*/  @!P4 IMAD.IADD R13, R0.reuse, 0x1, R13 ;  /* 0x00000001000dc824 */ /* 0x040fe400078e020d */
[----:B------:R-:W-:-:S03]  /*0580*/  @!P5 IMAD.IADD R11, R0, 0x1, R23 ;  /* 0x00000001000bd824 */ /* 0x000fc600078e0217 */
[----:B------:R-:W-:Y:S02]  /*0590*/  @!P0 IMAD.IADD R19, R0, 0x1, R19 ;  /* 0x0000000100138824 */ /* 0x000fe400078e0213 */
[----:B0-----:R-:W-:-:S04]  /*05a0*/  IMAD.WIDE R6, R21, 0x4, R2 ;  /* 0x0000000415067825 */ /* 0x001fc800078e0202 */
[C---:B------:R-:W-:Y:S01]  /*05b0*/  @!P1 IMAD.IADD R21, R0.reuse, 0x1, R21 ;  /* 0x0000000100159824 */ /* 0x040fe200078e0215 */
[----:B------:R1:W-:Y:S01]  /*05c0*/  @!P3 STG.E desc[UR4][R6.64+0x600], R15 ;  /* 0x0006000f0600b986 */ /* 0x0003e2000c101904 */
[C---:B------:R-:W-:Y:S02]  /*05d0*/  @!P2 IMAD.IADD R17, R0.reuse, 0x1, R17 ;  /* 0x000000010011a824 */ /* 0x040fe400078e0211 */
[----:B------:R-:W-:Y:S01]  /*05e0*/  @!P6 IMAD.IADD R5, R0, 0x1, R25 ;  /* 0x000000010005e824 */ /* 0x000fe200078e0219 */
[----:B------:R1:W-:Y:S04]  /*05f0*/  @!P1 STG.E desc[UR4][R6.64], R21 ;  /* 0x0000001506009986 */ /* 0x0003e8000c101904 */
[----:B------:R1:W-:Y:S04]  /*0600*/  @!P2 STG.E desc[UR4][R6.64+0x400], R17 ;  /* 0x000400110600a986 */ /* 0x0003e8000c101904 */
[----:B------:R1:W-:Y:S04]  /*0610*/  @!P4 STG.E desc[UR4][R6.64+0x800], R13 ;  /* 0x0008000d0600c986 */ /* 0x0003e8000c101904 */
[----:B------:R1:W-:Y:S04]  /*0620*/  @!P5 STG.E desc[UR4][R6.64+0xa00], R11 ;  /* 0x000a000b0600d986 */ /* 0x0003e8000c101904 */
[----:B------:R1:W-:Y:S04]  /*0630*/  @!P6 STG.E desc[UR4][R6.64+0xc00], R5 ;  /* 0x000c00050600e986 */ /* 0x0003e8000c101904 */
[----:B------:R1:W-:Y:S01]  /*0640*/  @!P0 STG.E desc[UR4][R6.64+0x200], R19 ;  /* 0x0002001306008986 */ /* 0x0003e2000c101904 */
[----:B------:R-:W-:-:S13]  /*0650*/  ISETP.NE.AND P0, PT, R12, R8, PT ;  /* 0x000000080c00720c */ /* 0x000fda0003f05270 */
[----:B-1----:R-:W-:Y:S05]  /*0660*/  @P0 BRA `(.L_x_2) ;  /* 0xfffffffc006c0947 */ /* 0x002fea000383ffff */
.L_x_1:
[----:B------:R-:W-:-:S13]  /*0670*/  ISETP.NE.AND P0, PT, R10, RZ, PT ;  /* 0x000000ff0a00720c */ /* 0x000fda0003f05270 */
[----:B------:R-:W-:Y:S05]  /*0680*/  @!P0 EXIT ;  /* 0x000000000000894d */ /* 0x000fea0003800000 */
[----:B------:R-:W1:Y:S01]  /*0690*/  LDC R12, c[0x0][0x388] ;  /* 0x0000e200ff0c7b82 */ /* 0x000e620000000800 */
[----:B------:R-:W-:Y:S02]  /*06a0*/  ISETP.GE.U32.AND P0, PT, R10, 0x4, PT ;  /* 0x000000040a00780c */ /* 0x000fe40003f06070 */
[----:B-1----:R-:W-:-:S04]  /*06b0*/  LOP3.LUT R14, R12, 0x3, RZ, 0xc0, !PT ;  /* 0x000000030c0e7812 */ /* 0x002fc800078ec0ff */
[----:B------:R-:W-:-:S07]  /*06c0*/  ISETP.NE.AND P4, PT, R14, RZ, PT ;  /* 0x000000ff0e00720c */ /* 0x000fce0003f85270 */
[----:B------:R-:W-:Y:S06]  /*06d0*/  @!P0 BRA `(.L_x_3) ;  /* 0x0000000000488947 */ /* 0x000fec0003800000 */
[C---:B0-----:R-:W-:Y:S02]  /*06e0*/  IMAD R5, R8.reuse, 0x80, R9 ;  /* 0x0000008008057824 */ /* 0x041fe400078e0209 */
[----:B------:R-:W-:Y:S02]  /*06f0*/  VIADD R8, R8, 0x4 ;  /* 0x0000000408087836 */ /* 0x000fe40000000000 */
[C---:B------:R-:W-:Y:S01]  /*0700*/  VIADD R11, R5.reuse, 0x80 ;  /* 0x00000080050b7836 */ /* 0x040fe20000000000 */
[C---:B------:R-:W-:Y:S01]  /*0710*/  IADD3 R15, PT, PT, R5.reuse, 0x180, RZ ;  /* 0x00000180050f7810 */ /* 0x040fe20007ffe0ff */
[C---:B------:R-:W-:Y:S01]  /*0720*/  VIADD R13, R5.reuse, 0x100 ;  /* 0x00000100050d7836 */ /* 0x040fe20000000000 */
[CC--:B------:R-:W-:Y:S01]  /*0730*/  ISETP.GE.AND P0, PT, R5.reuse, R4.reuse, PT ;  /* 0x000000040500720c */ /* 0x0c0fe20003f06270 */
[----:B------:R-:W-:Y:S01]  /*0740*/  IMAD.WIDE R6, R5, 0x4, R2 ;  /* 0x0000000405067825 */ /* 0x000fe200078e0202 */
[-C--:B------:R-:W-:Y:S02]  /*0750*/  ISETP.GE.AND P1, PT, R11, R4.reuse, PT ;  /* 0x000000040b00720c */ /* 0x080fe40003f26270 */
[----:B------:R-:W-:-:S02]  /*0760*/  ISETP.GE.AND P2, PT, R13, R4, PT ;  /* 0x000000040d00720c */ /* 0x000fc40003f46270 */
[----:B------:R-:W-:-:S07]  /*0770*/  ISETP.GE.AND P3, PT, R15, R4, PT ;  /* 0x000000040f00720c */ /* 0x000fce0003f66270 */
[C---:B------:R-:W-:Y:S02]  /*0780*/  @!P0 IMAD.IADD R5, R0.reuse, 0x1, R5 ;  /* 0x0000000100058824 */ /* 0x040fe400078e0205 */
[C---:B------:R-:W-:Y:S02]  /*0790*/  @!P1 IMAD.IADD R11, R0.reuse, 0x1, R11 ;  /* 0x00000001000b9824 */ /* 0x040fe400078e020b */
[C---:B------:R-:W-:Y:S01]  /*07a0*/  @!P2 IMAD.IADD R13, R0.reuse, 0x1, R13 ;  /* 0x00000001000da824 */ /* 0x040fe200078e020d */
[----:B------:R1:W-:Y:S01]  /*07b0*/  @!P0 STG.E desc[UR4][R6.64], R5 ;  /* 0x0000000506008986 */ /* 0x0003e2000c101904 */
[----:B------:R-:W-:-:S03]  /*07c0*/  @!P3 IADD3 R15, PT, PT, R0, R15, RZ ;  /* 0x0000000f000fb210 */ /* 0x000fc60007ffe0ff */
[----:B------:R1:W-:Y:S04]  /*07d0*/  @!P1 STG.E desc[UR4][R6.64+0x200], R11 ;  /* 0x0002000b06009986 */ /* 0x0003e8000c101904 */
[----:B------:R1:W-:Y:S04]  /*07e0*/  @!P2 STG.E desc[UR4][R6.64+0x400], R13 ;  /* 0x0004000d0600a986 */ /* 0x0003e8000c101904 */
[----:B------:R1:W-:Y:S02]  /*07f0*/  @!P3 STG.E desc[UR4][R6.64+0x600], R15 ;  /* 0x0006000f0600b986 */ /* 0x0003e4000c101904 */
.L_x_3:
[----:B------:R-:W-:Y:S05]  /*0800*/  @!P4 EXIT ;  /* 0x000000000000c94d */ /* 0x000fea0003800000 */
[----:B------:R-:W-:Y:S02]  /*0810*/  ISETP.NE.AND P0, PT, R14, 0x1, PT ;  /* 0x000000010e00780c */ /* 0x000fe40003f05270 */
[----:B-1----:R-:W-:-:S04]  /*0820*/  LOP3.LUT R5, R12, 0x1, RZ, 0xc0, !PT ;  /* 0x000000010c057812 */ /* 0x002fc800078ec0ff */
[----:B------:R-:W-:-:S07]  /*0830*/  ISETP.NE.U32.AND P2, PT, R5, 0x1, PT ;  /* 0x000000010500780c */ /* 0x000fce0003f45070 */
[----:B------:R-:W-:Y:S06]  /*0840*/  @!P0 BRA `(.L_x_4) ;  /* 0x0000000000288947 */ /* 0x000fec0003800000 */
[C---:B0-----:R-:W-:Y:S02]  /*0850*/  IMAD R5, R8.reuse, 0x80, R9 ;  /* 0x0000008008057824 */ /* 0x041fe400078e0209 */
[----:B------:R-:W-:Y:S02]  /*0860*/  VIADD R8, R8, 0x2 ;  /* 0x0000000208087836 */ /* 0x000fe40000000000 */
[C---:B------:R-:W-:Y:S01]  /*0870*/  VIADD R11, R5.reuse, 0x80 ;  /* 0x00000080050b7836 */ /* 0x040fe20000000000 */
[C---:B------:R-:W-:Y:S01]  /*0880*/  ISETP.GE.AND P0, PT, R5.reuse, R4, PT ;  /* 0x000000040500720c */ /* 0x040fe20003f06270 */
[----:B------:R-:W-:-:S03]  /*0890*/  IMAD.WIDE R6, R5, 0x4, R2 ;  /* 0x0000000405067825 */ /* 0x000fc600078e0202 */
[----:B------:R-:W-:-:S09]  /*08a0*/  ISETP.GE.AND P1, PT, R11, R4, PT ;  /* 0x000000040b00720c */ /* 0x000fd20003f26270 */
[----:B------:R-:W-:-:S04]  /*08b0*/  @!P0 IADD3 R5, PT, PT, R0, R5, RZ ;  /* 0x0000000500058210 */ /* 0x000fc80007ffe0ff */
[----:B------:R-:W-:Y:S01]  /*08c0*/  @!P1 IMAD.IADD R11, R0, 0x1, R11 ;  /* 0x00000001000b9824 */ /* 0x000fe200078e020b */
[----:B------:R1:W-:Y:S04]  /*08d0*/  @!P0 STG.E desc[UR4][R6.64], R5 ;  /* 0x0000000506008986 */ /* 0x0003e8000c101904 */
[----:B------:R1:W-:Y:S02]  /*08e0*/  @!P1 STG.E desc[UR4][R6.64+0x200], R11 ;  /* 0x0002000b06009986 */ /* 0x0003e4000c101904 */
.L_x_4:
[----:B------:R-:W-:Y:S05]  /*08f0*/  @P2 EXIT ;  /* 0x000000000000294d */ /* 0x000fea0003800000 */
[----:B0-----:R-:W-:-:S05]  /*0900*/  IMAD R9, R8, 0x80, R9 ;  /* 0x0000008008097824 */ /* 0x001fca00078e0209 */
[----:B------:R-:W-:-:S13]  /*0910*/  ISETP.GE.AND P0, PT, R9, R4, PT ;  /* 0x000000040900720c */ /* 0x000fda0003f06270 */
[----:B------:R-:W-:Y:S05]  /*0920*/  @P0 EXIT ;  /* 0x000000000000094d */ /* 0x000fea0003800000 */
[----:B-1----:R-:W-:Y:S01]  /*0930*/  IADD3 R5, PT, PT, R0, R9, RZ ;  /* 0x0000000900057210 */ /* 0x002fe20007ffe0ff */
[----:B------:R-:W-:-:S05]  /*0940*/  IMAD.WIDE R2, R9, 0x4, R2 ;  /* 0x0000000409027825 */ /* 0x000fca00078e0202 */
[----:B------:R-:W-:Y:S01]  /*0950*/  STG.E desc[UR4][R2.64], R5 ;  /* 0x0000000502007986 */ /* 0x000fe2000c101904 */
[----:B------:R-:W-:Y:S05]  /*0960*/  EXIT ;  /* 0x000000000000794d */ /* 0x000fea0003800000 */
.L_x_0:
[----:B------:R-:W-:-:S13]  /*0970*/  ISETP.GE.AND P0, PT, R5, 0x1, PT ;  /* 0x000000010500780c */ /* 0x000fda0003f06270 */
[----:B------:R-:W-:Y:S05]  /*0980*/  @!P0 EXIT ;  /* 0x000000000000894d */ /* 0x000fea0003800000 */
[----:B------:R-:W0:Y:S01]  /*0990*/  S2R R4, SR_TID.X ;  /* 0x0000000000047919 */ /* 0x000e220000002100 */
[C---:B------:R-:W-:Y:S01]  /*09a0*/  ISETP.GE.U32.AND P0, PT, R5.reuse, 0x8, PT ;  /* 0x000000080500780c */ /* 0x040fe20003f06070 */
[----:B------:R-:W-:Y:S01]  /*09b0*/  IMAD.MOV.U32 R9, RZ, RZ, RZ ;  /* 0x000000ffff097224 */ /* 0x000fe200078e00ff */
[----:B------:R-:W-:-:S04]  /*09c0*/  LOP3.LUT R12, R5, 0x7, RZ, 0xc0, !PT ;  /* 0x00000007050c7812 */ /* 0x000fc800078ec0ff */
[----:B------:R-:W-:-:S07]  /*09d0*/  ISETP.NE.AND P1, PT, R12, RZ, PT ;  /* 0x000000ff0c00720c */ /* 0x000fce0003f25270 */
[----:B------:R-:W-:Y:S06]  /*09e0*/  @!P0 BRA `(.L_x_5) ;  /* 0x0000000000648947 */ /* 0x000fec0003800000 */
[----:B------:R-:W-:Y:S01]  /*09f0*/  LOP3.LUT R9, R5, 0x7ffffff8, RZ, 0xc0, !PT ;  /* 0x7ffffff805097812 */ /* 0x000fe200078ec0ff */
[----:B------:R-:W-:-:S07]  /*0a00*/  IMAD.MOV.U32 R8, RZ, RZ, RZ ;  /* 0x000000ffff087224 */ /* 0x000fce00078e00ff */
.L_x_6:
[C---:B01----:R-:W-:Y:S02]  /*0a10*/  IMAD R11, R8.reuse, 0x80, R4 ;  /* 0x00000080080b7824 */ /* 0x043fe400078e0204 */
[----:B------:R-:W-:Y:S02]  /*0a20*/  VIADD R8, R8, 0x8 ;  /* 0x0000000808087836 */ /* 0x000fe40000000000 */
[C---:B------:R-:W-:Y:S01]  /*0a30*/  VIADD R7, R11.reuse, 0x80 ;  /* 0x000000800b077836 */ /* 0x040fe20000000000 */
[----:B------:R-:W-:Y:S01]  /*0a40*/  IADD3 R13, PT, PT, R0, R11, RZ ;  /* 0x0000000b000d7210 */ /* 0x000fe20007ffe0ff */
[--C-:B------:R-:W-:Y:S01]  /*0a50*/  IMAD.WIDE.U32 R10, R11, 0x4, R2.reuse ;  /* 0x000000040b0a7825 */ /* 0x100fe200078e0002 */
[----:B------:R-:W-:Y:S02]  /*0a60*/  ISETP.NE.AND P0, PT, R8, R9, PT ;  /* 0x000000090800720c */ /* 0x000fe40003f05270 */
[C---:B------:R-:W-:Y:S01]  /*0a70*/  IADD3 R19, PT, PT, R13.reuse, 0x180, RZ ;  /* 0x000001800d137810 */ /* 0x040fe20007ffe0ff */
[C---:B------:R-:W-:Y:S01]  /*0a80*/  VIADD R15, R13.reuse, 0x80 ;  /* 0x000000800d0f7836 */ /* 0x040fe20000000000 */
[----:B------:R-:W-:Y:S01]  /*0a90*/  IADD3 R27, PT, PT, R13, 0x380, RZ ;  /* 0x000003800d1b7810 */ /* 0x000fe20007ffe0ff */
[----:B------:R-:W-:Y:S01]  /*0aa0*/  IMAD.WIDE R6, R7, 0x4, R2 ;  /* 0x0000000407067825 */ /* 0x000fe200078e0202 */
[----:B------:R1:W-:Y:S03]  /*0ab0*/  STG.E desc[UR4][R10.64], R13 ;  /* 0x0000000d0a007986 */ /* 0x0003e6000c101904 */
[C---:B------:R-:W-:Y:S01]  /*0ac0*/  VIADD R17, R13.reuse, 0x100 ;  /* 0x000001000d117836 */ /* 0x040fe20000000000 */
[----:B------:R1:W-:Y:S01]  /*0ad0*/  STG.E desc[UR4][R6.64], R15 ;  /* 0x0000000f06007986 */ /* 0x0003e2000c101904 */
[----:B------:R-:W-:-:S02]  /*0ae0*/  VIADD R21, R13, 0x200 ;  /* 0x000002000d157836 */ /* 0x000fc40000000000 */
[C---:B------:R-:W-:Y:S01]  /*0af0*/  VIADD R23, R13.reuse, 0x280 ;  /* 0x000002800d177836 */ /* 0x040fe20000000000 */
[----:B------:R1:W-:Y:S01]  /*0b00*/  STG.E desc[UR4][R6.64+0x200], R17 ;  /* 0x0002001106007986 */ /* 0x0003e2000c101904 */
[----:B------:R-:W-:-:S03]  /*0b10*/  VIADD R25, R13, 0x300 ;  /* 0x000003000d197836 */ /* 0x000fc60000000000 */
[----:B------:R1:W-:Y:S04]  /*0b20*/  STG.E desc[UR4][R6.64+0x400], R19 ;  /* 0x0004001306007986 */ /* 0x0003e8000c101904 */
[----:B------:R1:W-:Y:S04]  /*0b30*/  STG.E desc[UR4][R6.64+0x600], R21 ;  /* 0x0006001506007986 */ /* 0x0003e8000c101904 */
[----:B------:R1:W-:Y:S04]  /*0b40*/  STG.E desc[UR4][R6.64+0x800], R23 ;  /* 0x0008001706007986 */ /* 0x0003e8000c101904 */
[----:B------:R1:W-:Y:S04]  /*0b50*/  STG.E desc[UR4][R6.64+0xa00], R25 ;  /* 0x000a001906007986 */ /* 0x0003e8000c101904 */
[----:B------:R1:W-:Y:S01]  /*0b60*/  STG.E desc[UR4][R6.64+0xc00], R27 ;  /* 0x000c001b06007986 */ /* 0x0003e2000c101904 */
[----:B------:R-:W-:Y:S05]  /*0b70*/  @P0 BRA `(.L_x_6) ;  /* 0xfffffffc00a40947 */ /* 0x000fea000383ffff */
.L_x_5:
[----:B------:R-:W-:Y:S05]  /*0b80*/  @!P1 EXIT ;  /* 0x000000000000994d */ /* 0x000fea0003800000 */
[----:B------:R-:W-:Y:S02]  /*0b90*/  ISETP.GE.U32.AND P0, PT, R12, 0x4, PT ;  /* 0x000000040c00780c */ /* 0x000fe40003f06070 */
[----:B------:R-:W-:-:S04]  /*0ba0*/  LOP3.LUT R8, R5, 0x3, RZ, 0xc0, !PT ;  /* 0x0000000305087812 */ /* 0x000fc800078ec0ff */
[----:B------:R-:W-:-:S07]  /*0bb0*/  ISETP.NE.AND P1, PT, R8, RZ, PT ;  /* 0x000000ff0800720c */ /* 0x000fce0003f25270 */
[----:B------:R-:W-:Y:S06]  /*0bc0*/  @!P0 BRA `(.L_x_7) ;  /* 0x00000000002c8947 */ /* 0x000fec0003800000 */
[C---:B01----:R-:W-:Y:S02]  /*0bd0*/  IMAD R7, R9.reuse, 0x80, R4 ;  /* 0x0000008009077824 */ /* 0x043fe400078e0204 */
[----:B------:R-:W-:Y:S02]  /*0be0*/  VIADD R9, R9, 0x4 ;  /* 0x0000000409097836 */ /* 0x000fe40000000000 */
[----:B------:R-:W-:Y:S02]  /*0bf0*/  IMAD.IADD R11, R0, 0x1, R7 ;  /* 0x00000001000b7824 */ /* 0x000fe400078e0207 */
[----:B------:R-:W-:-:S03]  /*0c00*/  IMAD.WIDE R6, R7, 0x4, R2 ;  /* 0x0000000407067825 */ /* 0x000fc600078e0202 */
[C---:B------:R-:W-:Y:S01]  /*0c10*/  IADD3 R13, PT, PT, R11.reuse, 0x80, RZ ;  /* 0x000000800b0d7810 */ /* 0x040fe20007ffe0ff */
[C---:B------:R-:W-:Y:S01]  /*0c20*/  VIADD R15, R11.reuse, 0x100 ;  /* 0x000001000b0f7836 */ /* 0x040fe20000000000 */
[----:B------:R2:W-:Y:S01]  /*0c30*/  STG.E desc[UR4][R6.64], R11 ;  /* 0x0000000b06007986 */ /* 0x0005e2000c101904 */
[----:B------:R-:W-:-:S03]  /*0c40*/  VIADD R17, R11, 0x180 ;  /* 0x000001800b117836 */ /* 0x000fc60000000000 */
[----:B------:R2:W-:Y:S04]  /*0c50*/  STG.E desc[UR4][R6.64+0x200], R13 ;  /* 0x0002000d06007986 */ /* 0x0005e8000c101904 */
[----:B------:R2:W-:Y:S04]  /*0c60*/  STG.E desc[UR4][R6.64+0x400], R15 ;  /* 0x0004000f06007986 */ /* 0x0005e8000c101904 */
[----:B------:R2:W-:Y:S02]  /*0c70*/  STG.E desc[UR4][R6.64+0x600], R17 ;  /* 0x0006001106007986 */ /* 0x0005e4000c101904 */
.L_x_7:
[----:B------:R-:W-:Y:S05]  /*0c80*/  @!P1 EXIT ;  /* 0x000000000000994d */ /* 0x000fea0003800000 */
[----:B------:R-:W-:Y:S02]  /*0c90*/  ISETP.NE.AND P0, PT, R8, 0x1, PT ;  /* 0x000000010800780c */ /* 0x000fe40003f05270 */
[----:B------:R-:W-:-:S04]  /*0ca0*/  LOP3.LUT R5, R5, 0x1, RZ, 0xc0, !PT ;  /* 0x0000000105057812 */ /* 0x000fc800078ec0ff */
[----:B------:R-:W-:-:S07]  /*0cb0*/  ISETP.NE.U32.AND P1, PT, R5, 0x1, PT ;  /* 0x000000010500780c */ /* 0x000fce0003f25070 */
[----:B------:R-:W-:Y:S06]  /*0cc0*/  @!P0 BRA `(.L_x_8) ;  /* 0x00000000001c8947 */ /* 0x000fec0003800000 */
[C---:B012---:R-:W-:Y:S01]  /*0cd0*/  LEA R7, R9.reuse, R4, 0x7 ;  /* 0x0000000409077211 */ /* 0x047fe200078e38ff */
[----:B------:R-:W-:-:S04]  /*0ce0*/  VIADD R9, R9, 0x2 ;  /* 0x0000000209097836 */ /* 0x000fc80000000000 */
[----:B------:R-:W-:Y:S02]  /*0cf0*/  IMAD.IADD R5, R0, 0x1, R7 ;  /* 0x0000000100057824 */ /* 0x000fe400078e0207 */
[----:B------:R-:W-:-:S04]  /*0d00*/  IMAD.WIDE R6, R7, 0x4, R2 ;  /* 0x0000000407067825 */ /* 0x000fc800078e0202 */
[----:B------:R-:W-:Y:S01]  /*0d10*/  VIADD R11, R5, 0x80 ;  /* 0x00000080050b7836 */ /* 0x000fe20000000000 */
[----:B------:R3:W-:Y:S04]  /*0d20*/  STG.E desc[UR4][R6.64], R5 ;  /* 0x0000000506007986 */ /* 0x0007e8000c101904 */
[----:B------:R3:W-:Y:S02]  /*0d30*/  STG.E desc[UR4][R6.64+0x200], R11 ;  /* 0x0002000b06007986 */ /* 0x0007e4000c101904 */
.L_x_8:
[----:B------:R-:W-:Y:S05]  /*0d40*/  @P1 EXIT ;  /* 0x000000000000194d */ /* 0x000fea0003800000 */
[----:B0-----:R-:W-:-:S05]  /*0d50*/  LEA R9, R9, R4, 0x7 ;  /* 0x0000000409097211 */ /* 0x001fca00078e38ff */
[----:B---3--:R-:W-:Y:S02]  /*0d60*/  IMAD.IADD R5, R0, 0x1, R9 ;  /* 0x0000000100057824 */ /* 0x008fe400078e0209 */
[----:B------:R-:W-:-:S05]  /*0d70*/  IMAD.WIDE R2, R9, 0x4, R2 ;  /* 0x0000000409027825 */ /* 0x000fca00078e0202 */
[----:B------:R-:W-:Y:S01]  /*0d80*/  STG.E desc[UR4][R2.64], R5 ;  /* 0x0000000502007986 */ /* 0x000fe2000c101904 */
[----:B------:R-:W-:Y:S05]  /*0d90*/  EXIT ;  /* 0x000000000000794d */ /* 0x000fea0003800000 */
.L_x_9:
[----:B------:R-:W-:-:S00]  /*0da0*/  BRA `(.L_x_9) ;  /* 0xfffffffc00fc7947 */ /* 0x000fc0000383ffff */
[----:B------:R-:W-:-:S00]  /*0db0*/  NOP ;  /* 0x0000000000007918 */ /* 0x000fc00000000000 */
        /* <DEDUP_REMOVED lines=12> */
.L_x_27:


//--------------------- .text._ZN3cub18CUB_300001_SM_10006detail9transform16transform_kernelINS2_10policy_hubILb1EN4cuda3std3__45tupleIJN6thrust24THRUST_300001_SM_1000_NS17counting_iteratorIiNSA_11use_defaultESC_SC_EEEEEE10policy1000EiNS7_10__identityENSA_6detail15normal_iteratorINSA_10device_ptrIiEEEEJSD_EEEvT0_iT1_T2_DpNS2_10kernel_argIT3_EE --------------------------
	.section	.text._ZN3cub18CUB_300001_SM_10006detail9transform16transform_kernelINS2_10policy_hubILb1EN4cuda3std3__45tupleIJN6thrust24THRUST_300001_SM_1000_NS17counting_iteratorIiNSA_11use_defaultESC_SC_EEEEEE10policy1000EiNS7_10__identityENSA_6detail15normal_iteratorINSA_10device_ptrIiEEEEJSD_EEEvT0_iT1_T2_DpNS2_10kernel_argIT3_EE,"ax",@progbits
	.align	128
        .global         _ZN3cub18CUB_300001_SM_10006detail9transform16transform_kernelINS2_10policy_hubILb1EN4cuda3std3__45tupleIJN6thrust24THRUST_300001_SM_1000_NS17counting_iteratorIiNSA_11use_defaultESC_SC_EEEEEE10policy1000EiNS7_10__identityENSA_6detail15normal_iteratorINSA_10device_ptrIiEEEEJSD_EEEvT0_iT1_T2_DpNS2_10kernel_argIT3_EE
        .type           _ZN3cub18CUB_300001_SM_10006detail9transform16transform_kernelINS2_10policy_hubILb1EN4cuda3std3__45tupleIJN6thrust24THRUST_300001_SM_1000_NS17counting_iteratorIiNSA_11use_defaultESC_SC_EEEEEE10policy1000EiNS7_10__identityENSA_6detail15normal_iteratorINSA_10device_ptrIiEEEEJSD_EEEvT0_iT1_T2_DpNS2_10kernel_argIT3_EE,@function
        .size           _ZN3cub18CUB_300001_SM_10006detail9transform16transform_kernelINS2_10policy_hubILb1EN4cuda3std3__45tupleIJN6thrust24THRUST_300001_SM_1000_NS17counting_iteratorIiNSA_11use_defaultESC_SC_EEEEEE10policy1000EiNS7_10__identityENSA_6detail15normal_iteratorINSA_10device_ptrIiEEEEJSD_EEEvT0_iT1_T2_DpNS2_10kernel_argIT3_EE,(.L_x_28 - _ZN3cub18CUB_300001_SM_10006detail9transform16transform_kernelINS2_10policy_hubILb1EN4cuda3std3__45tupleIJN6thrust24THRUST_300001_SM_1000_NS17counting_iteratorIiNSA_11use_defaultESC_SC_EEEEEE10policy1000EiNS7_10__identityENSA_6detail15normal_iteratorINSA_10device_ptrIiEEEEJSD_EEEvT0_iT1_T2_DpNS2_10kernel_argIT3_EE)
        .other          _ZN3cub18CUB_300001_SM_10006detail9transform16transform_kernelINS2_10policy_hubILb1EN4cuda3std3__45tupleIJN6thrust24THRUST_300001_SM_1000_NS17counting_iteratorIiNSA_11use_defaultESC_SC_EEEEEE10policy1000EiNS7_10__identityENSA_6detail15normal_iteratorINSA_10device_ptrIiEEEEJSD_EEEvT0_iT1_T2_DpNS2_10kernel_argIT3_EE,@"STO_CUDA_ENTRY STV_DEFAULT"
_ZN3cub18CUB_300001_SM_10006detail9transform16transform_kernelINS2_10policy_hubILb1EN4cuda3std3__45tupleIJN6thrust24THRUST_300001_SM_1000_NS17counting_iteratorIiNSA_11use_defaultESC_SC_EEEEEE10policy1000EiNS7_10__identityENSA_6detail15normal_iteratorINSA_10device_ptrIiEEEEJSD_EEEvT0_iT1_T2_DpNS2_10kernel_argIT3_EE:
.text._ZN3cub18CUB_300001_SM_10006detail9transform16transform_kernelINS2_10policy_hubILb1EN4cuda3std3__45tupleIJN6thrust24THRUST_300001_SM_1000_NS17counting_iteratorIiNSA_11use_defaultESC_SC_EEEEEE10policy1000EiNS7_10__identityENSA_6detail15normal_iteratorINSA_10device_ptrIiEEEEJSD_EEEvT0_iT1_T2_DpNS2_10kernel_argIT3_EE:
[----:B------:R-:W-:Y:S08]  /*0000*/  LDC R1, c[0x0][0x37c] ;  /* 0x0000df00ff017b82 */ /* 0x000ff00000000800 */
[----:B------:R-:W0:Y:S01]  /*0010*/  LDC.64 R8, c[0x0][0x380] ;  /* 0x0000e000ff087b82 */ /* 0x000e220000000a00 */
[----:B------:R-:W1:Y:S07]  /*0020*/  LDCU UR6, c[0x0][0x398] ;  /* 0x00007300ff0677ac */ /* 0x000e6e0008000800 */
[----:B------:R-:W2:Y:S08]  /*0030*/  S2UR UR4, SR_CTAID.X ;  /* 0x00000000000479c3 */ /* 0x000eb00000002500 */
[----:B------:R-:W3:Y:S01]  /*0040*/  LDC.64 R2, c[0x0][0x390] ;  /* 0x0000e400ff027b82 */ /* 0x000ee20000000a00 */
[----:B0-----:R-:W-:-:S04]  /*0050*/  IMAD.SHL.U32 R6, R9, 0x80, RZ ;  /* 0x0000008009067824 */ /* 0x001fc800078e00ff */
[----:B--2---:R-:W-:Y:S01]  /*0060*/  IMAD R5, R6, UR4, RZ ;  /* 0x0000000406057c24 */ /* 0x004fe2000f8e02ff */
[----:B------:R-:W0:Y:S03]  /*0070*/  LDCU.64 UR4, c[0x0][0x358] ;  /* 0x00006b00ff0477ac */ /* 0x000e260008000a00 */
[----:B------:R-:W-:Y:S02]  /*0080*/  IMAD.IADD R7, R8, 0x1, -R5 ;  /* 0x0000000108077824 */ /* 0x000fe400078e0a05 */
[C---:B-1----:R-:W-:Y:S02]  /*0090*/  VIADD R0, R5.reuse, UR6 ;  /* 0x0000000605007c36 */ /* 0x042fe40008000000 */
[----:B---3--:R-:W-:Y:S01]  /*00a0*/  IMAD.WIDE R2, R5, 0x4, R2 ;  /* 0x0000000405027825 */ /* 0x008fe200078e0202 */
[CC--:B------:R-:W-:Y:S02]  /*00b0*/  ISETP.GT.AND P0, PT, R6.reuse, R7.reuse, PT ;  /* 0x000000070600720c */ /* 0x0c0fe40003f04270 */
[----:B------:R-:W-:-:S11]  /*00c0*/  VIMNMX R6, PT, PT, R6, R7, PT ;  /* 0x0000000706067248 */ /* 0x000fd60003fe0100 */
[----:B0-----:R-:W-:Y:S05]  /*00d0*/  @P0 BRA `(.L_x_10) ;  /* 0x0000000400100947 */ /* 0x001fea0003800000 */
[----:B------:R-:W-:-:S13]  /*00e0*/  ISETP.GE.AND P0, PT, R9, 0x1, PT ;  /* 0x000000010900780c */ /* 0x000fda0003f06270 */
[----:B------:R-:W-:Y:S05]  /*00f0*/  @!P0 EXIT ;  /* 0x000000000000894d */ /* 0x000fea0003800000 */
[----:B------:R-:W0:Y:S01]  /*0100*/  S2R R6, SR_TID.X ;  /* 0x0000000000067919 */ /* 0x000e220000002100 */
[C---:B------:R-:W-:Y:S01]  /*0110*/  ISETP.GE.U32.AND P0, PT, R9.reuse, 0x8, PT ;  /* 0x000000080900780c */ /* 0x040fe20003f06070 */
[----:B------:R-:W-:Y:S01]  /*0120*/  HFMA2 R7, -RZ, RZ, 0, 0 ;  /* 0x00000000ff077431 */ /* 0x000fe200000001ff */
[----:B------:R-:W-:-:S04]  /*0130*/  LOP3.LUT R12, R9, 0x7, RZ, 0xc0, !PT ;  /* 0x00000007090c7812 */ /* 0x000fc800078ec0ff */
[----:B------:R-:W-:-:S07]  /*0140*/  ISETP.NE.AND P1, PT, R12, RZ, PT ;  /* 0x000000ff0c00720c */ /* 0x000fce0003f25270 */
[----:B------:R-:W-:Y:S06]  /*0150*/  @!P0 BRA `(.L_x_11) ;  /* 0x0000000000648947 */ /* 0x000fec0003800000 */
[----:B------:R-:W-:Y:S01]  /*0160*/  LOP3.LUT R7, R9, 0x7ffffff8, RZ, 0xc0, !PT ;  /* 0x7ffffff809077812 */ /* 0x000fe200078ec0ff */
[----:B------:R-:W-:-:S07]  /*0170*/  IMAD.MOV.U32 R10, RZ, RZ, RZ ;  /* 0x000000ffff0a7224 */ /* 0x000fce00078e00ff */
.L_x_12:
[C---:B01----:R-:W-:Y:S01]  /*0180*/  IMAD R9, R10.reuse, 0x80, R6 ;  /* 0x000000800a097824 */ /* 0x043fe200078e0206 */
[----:B------:R-:W-:-:S03]  /*0190*/  IADD3 R10, PT, PT, R10, 0x8, RZ ;  /* 0x000000080a0a7810 */ /* 0x000fc60007ffe0ff */
[----:B------:R-:W-:Y:S01]  /*01a0*/  IMAD.IADD R11, R0, 0x1, R9 ;  /* 0x00000001000b7824 */ /* 0x000fe200078e0209 */
[C---:B------:R-:W-:Y:S01]  /*01b0*/  IADD3 R5, PT, PT, R9.reuse, 0x80, RZ ;  /* 0x0000008009057810 */ /* 0x040fe20007ffe0ff */
[--C-:B------:R-:W-:Y:S01]  /*01c0*/  IMAD.WIDE.U32 R8, R9, 0x4, R2.reuse ;  /* 0x0000000409087825 */ /* 0x100fe200078e0002 */
[----:B------:R-:W-:Y:S02]  /*01d0*/  ISETP.NE.AND P0, PT, R10, R7, PT ;  /* 0x000000070a00720c */ /* 0x000fe40003f05270 */
[C---:B------:R-:W-:Y:S01]  /*01e0*/  IADD3 R19, PT, PT, R11.reuse, 0x200, RZ ;  /* 0x000002000b137810 */ /* 0x040fe20007ffe0ff */
[----:B------:R-:W-:Y:S01]  /*01f0*/  VIADD R13, R11, 0x80 ;  /* 0x000000800b0d7836 */ /* 0x000fe20000000000 */
[----:B------:R1:W-:Y:S01]  /*0200*/  STG.E desc[UR4][R8.64], R11 ;  /* 0x0000000b08007986 */ /* 0x0003e2000c101904 */
[----:B------:R-:W-:-:S04]  /*0210*/  IMAD.WIDE R4, R5, 0x4, R2 ;  /* 0x0000000405047825 */ /* 0x000fc800078e0202 */
[C---:B------:R-:W-:Y:S01]  /*0220*/  VIADD R15, R11.reuse, 0x100 ;  /* 0x000001000b0f7836 */ /* 0x040fe20000000000 */
[----:B------:R1:W-:Y:S01]  /*0230*/  STG.E desc[UR4][R4.64], R13 ;  /* 0x0000000d04007986 */ /* 0x0003e2000c101904 */
[C---:B------:R-:W-:Y:S02]  /*0240*/  VIADD R17, R11.reuse, 0x180 ;  /* 0x000001800b117836 */ /* 0x040fe40000000000 */
[C---:B------:R-:W-:Y:S01]  /*0250*/  VIADD R21, R11.reuse, 0x280 ;  /* 0x000002800b157836 */ /* 0x040fe20000000000 */
[----:B------:R1:W-:Y:S01]  /*0260*/  STG.E desc[UR4][R4.64+0x200], R15 ;  /* 0x0002000f04007986 */ /* 0x0003e2000c101904 */
[C---:B------:R-:W-:Y:S02]  /*0270*/  VIADD R23, R11.reuse, 0x300 ;  /* 0x000003000b177836 */ /* 0x040fe40000000000 */
[----:B------:R-:W-:Y:S01]  /*0280*/  VIADD R25, R11, 0x380 ;  /* 0x000003800b197836 */ /* 0x000fe20000000000 */
[----:B------:R1:W-:Y:S04]  /*0290*/  STG.E desc[UR4][R4.64+0x400], R17 ;  /* 0x0004001104007986 */ /* 0x0003e8000c101904 */
[----:B------:R1:W-:Y:S04]  /*02a0*/  STG.E desc[UR4][R4.64+0x600], R19 ;  /* 0x0006001304007986 */ /* 0x0003e8000c101904 */
[----:B------:R1:W-:Y:S04]  /*02b0*/  STG.E desc[UR4][R4.64+0x800], R21 ;  /* 0x0008001504007986 */ /* 0x0003e8000c101904 */
[----:B------:R1:W-:Y:S04]  /*02c0*/  STG.E desc[UR4][R4.64+0xa00], R23 ;  /* 0x000a001704007986 */ /* 0x0003e8000c101904 */
[----:B------:R1:W-:Y:S01]  /*02d0*/  STG.E desc[UR4][R4.64+0xc00], R25 ;  /* 0x000c001904007986 */ /* 0x0003e2000c101904 */
[----:B------:R-:W-:Y:S05]  /*02e0*/  @P0 BRA `(.L_x_12) ;  /* 0xfffffffc00a40947 */ /* 0x000fea000383ffff */
.L_x_11:
[----:B------:R-:W-:Y:S05]  /*02f0*/  @!P1 EXIT ;  /* 0x000000000000994d */ /* 0x000fea0003800000 */
[----:B-1----:R-:W1:Y:S01]  /*0300*/  LDC R8, c[0x0][0x384] ;  /* 0x0000e100ff087b82 */ /* 0x002e620000000800 */
[----:B------:R-:W-:Y:S02]  /*0310*/  ISETP.GE.U32.AND P0, PT, R12, 0x4, PT ;  /* 0x000000040c00780c */ /* 0x000fe40003f06070 */
[----:B-1----:R-:W-:-:S04]  /*0320*/  LOP3.LUT R10, R8, 0x3, RZ, 0xc0, !PT ;  /* 0x00000003080a7812 */ /* 0x002fc800078ec0ff */
[----:B------:R-:W-:-:S07]  /*0330*/  ISETP.NE.AND P1, PT, R10, RZ, PT ;  /* 0x000000ff0a00720c */ /* 0x000fce0003f25270 */
[----:B------:R-:W-:Y:S06]  /*0340*/  @!P0 BRA `(.L_x_13) ;  /* 0x00000000002c8947 */ /* 0x000fec0003800000 */
[C---:B0-----:R-:W-:Y:S02]  /*0350*/  IMAD R5, R7.reuse, 0x80, R6 ;  /* 0x0000008007057824 */ /* 0x041fe400078e0206 */
        /* <DEDUP_REMOVED lines=10> */
.L_x_13:
[----:B------:R-:W-:Y:S05]  /*0400*/  @!P1 EXIT ;  /* 0x000000000000994d */ /* 0x000fea0003800000 */
[----:B------:R-:W-:Y:S02]  /*0410*/  ISETP.NE.AND P0, PT, R10, 0x1, PT ;  /* 0x000000010a00780c */ /* 0x000fe40003f05270 */
[----:B-1----:R-:W-:-:S04]  /*0420*/  LOP3.LUT R4, R8, 0x1, RZ, 0xc0, !PT ;  /* 0x0000000108047812 */ /* 0x002fc800078ec0ff */
[----:B------:R-:W-:-:S07]  /*0430*/  ISETP.NE.U32.AND P1, PT, R4, 0x1, PT ;  /* 0x000000010400780c */ /* 0x000fce0003f25070 */
[----:B------:R-:W-:Y:S06]  /*0440*/  @!P0 BRA `(.L_x_14) ;  /* 0x00000000001c8947 */ /* 0x000fec0003800000 */
[C---:B0-----:R-:W-:Y:S02]  /*0450*/  IMAD R5, R7.reuse, 0x80, R6 ;  /* 0x0000008007057824 */ /* 0x041fe400078e0206 */
[----:B------:R-:W-:-:S03]  /*0460*/  VIADD R7, R7, 0x2 ;  /* 0x0000000207077836 */ /* 0x000fc60000000000 */
[----:B------:R-:W-:Y:S01]  /*0470*/  IADD3 R9, PT, PT, R0, R5, RZ ;  /* 0x0000000500097210 */ /* 0x000fe20007ffe0ff */
[----:B------:R-:W-:-:S04]  /*0480*/  IMAD.WIDE R4, R5, 0x4, R2 ;  /* 0x0000000405047825 */ /* 0x000fc800078e0202 */
[----:B------:R-:W-:Y:S01]  /*0490*/  VIADD R11, R9, 0x80 ;  /* 0x00000080090b7836 */ /* 0x000fe20000000000 */
[----:B------:R1:W-:Y:S04]  /*04a0*/  STG.E desc[UR4][R4.64], R9 ;  /* 0x0000000904007986 */ /* 0x0003e8000c101904 */
[----:B------:R1:W-:Y:S02]  /*04b0*/  STG.E desc[UR4][R4.64+0x200], R11 ;  /* 0x0002000b04007986 */ /* 0x0003e4000c101904 */
.L_x_14:
[----:B------:R-:W-:Y:S05]  /*04c0*/  @P1 EXIT ;  /* 0x000000000000194d */ /* 0x000fea0003800000 */
[----:B0-----:R-:W-:-:S04]  /*04d0*/  IMAD R7, R7, 0x80, R6 ;  /* 0x0000008007077824 */ /* 0x001fc800078e0206 */
[----:B------:R-:W-:Y:S01]  /*04e0*/  IMAD.WIDE R2, R7, 0x4, R2 ;  /* 0x0000000407027825 */ /* 0x000fe200078e0202 */
[----:B-1----:R-:W-:-:S05]  /*04f0*/  IADD3 R5, PT, PT, R0, R7, RZ ;  /* 0x0000000700057210 */ /* 0x002fca0007ffe0ff */
[----:B------:R-:W-:Y:S01]  /*0500*/  STG.E desc[UR4][R2.64], R5 ;  /* 0x0000000502007986 */ /* 0x000fe2000c101904 */
[----:B------:R-:W-:Y:S05]  /*0510*/  EXIT ;  /* 0x000000000000794d */ /* 0x000fea0003800000 */
.L_x_10:
        /* <DEDUP_REMOVED lines=10> */
.L_x_16:
[C---:B0-----:R-:W-:Y:S01]  /*05c0*/  IMAD R17, R9.reuse, 0x80, R7 ;  /* 0x0000008009117824 */ /* 0x041fe200078e0207 */
[----:B------:R-:W-:-:S03]  /*05d0*/  IADD3 R9, PT, PT, R9, 0x8, RZ ;  /* 0x0000000809097810 */ /* 0x000fc60007ffe0ff */
[C---:B------:R-:W-:Y:S01]  /*05e0*/  VIADD R19, R17.reuse, 0x100 ;  /* 0x0000010011137836 */ /* 0x040fe20000000000 */
[C---:B------:R-:W-:Y:S01]  /*05f0*/  IADD3 R15, PT, PT, R17.reuse, 0x80, RZ ;  /* 0x00000080110f7810 */ /* 0x040fe20007ffe0ff */
[C---:B------:R-:W-:Y:S01]  /*0600*/  VIADD R21, R17.reuse, 0x180 ;  /* 0x0000018011157836 */ /* 0x040fe20000000000 */
[CC--:B------:R-:W-:Y:S01]  /*0610*/  ISETP.GE.AND P1, PT, R17.reuse, R6.reuse, PT ;  /* 0x000000061100720c */ /* 0x0c0fe20003f26270 */
[----:B------:R-:W-:Y:S01]  /*0620*/  VIADD R23, R17, 0x200 ;  /* 0x0000020011177836 */ /* 0x000fe20000000000 */
[CC--:B------:R-:W-:Y:S01]  /*0630*/  ISETP.GE.AND P2, PT, R15.reuse, R6.reuse, PT ;  /* 0x000000060f00720c */ /* 0x0c0fe20003f46270 */
[----:B------:R-:W-:Y:S01]  /*0640*/  IMAD.WIDE R4, R15, 0x4, R2 ;  /* 0x000000040f047825 */ /* 0x000fe200078e0202 */
[----:B------:R-:W-:Y:S02]  /*0650*/  IADD3 R25, PT, PT, R17, 0x280, RZ ;  /* 0x0000028011197810 */ /* 0x000fe40007ffe0ff */
[-C--:B------:R-:W-:Y:S01]  /*0660*/  ISETP.GE.AND P3, PT, R23, R6.reuse, PT ;  /* 0x000000061700720c */ /* 0x080fe20003f66270 */
[----:B------:R-:W-:Y:S01]  /*0670*/  VIADD R27, R17, 0x300 ;  /* 0x00000300111b7836 */ /* 0x000fe20000000000 */
[----:B------:R-:W-:Y:S01]  /*0680*/  ISETP.GE.AND P4, PT, R25, R6, PT ;  /* 0x000000061900720c */ /* 0x000fe20003f86270 */
[----:B------:R-:W-:-:S03]  /*0690*/  VIADD R29, R17, 0x380 ;  /* 0x00000380111d7836 */ /* 0x000fc60000000000 */
[-C--:B------:R-:W-:Y:S01]  /*06a0*/  ISETP.GE.AND P5, PT, R27, R6.reuse, PT ;  /* 0x000000061b00720c */ /* 0x080fe20003fa6270 */
[C---:B------:R-:W-:Y:S01]  /*06b0*/  @!P1 IMAD.IADD R13, R0.reuse, 0x1, R17 ;  /* 0x00000001000d9824 */ /* 0x040fe200078e0211 */
[----:B------:R-:W-:Y:S01]  /*06c0*/  ISETP.GE.AND P6, PT, R29, R6, PT ;  /* 0x000000061d00720c */ /* 0x000fe20003fc6270 */
[----:B------:R-:W-:Y:S01]  /*06d0*/  @!P1 IMAD.WIDE.U32 R10, R17, 0x4, R2 ;  /* 0x00000004110a9825 */ /* 0x000fe200078e0002 */
[----:B------:R-:W-:-:S04]  /*06e0*/  @!P2 IADD3 R15, PT, PT, R0, R15, RZ ;  /* 0x0000000f000fa210 */ /* 0x000fc80007ffe0ff */
[----:B------:R0:W-:Y:S01]  /*06f0*/  @!P1 STG.E desc[UR4][R10.64], R13 ;  /* 0x0000000d0a009986 */ /* 0x0001e2000c101904 */
[-C--:B------:R-:W-:Y:S02]  /*0700*/  ISETP.GE.AND P1, PT, R19, R6.reuse, PT ;  /* 0x000000061300720c */ /* 0x080fe40003f26270 */
[----:B------:R-:W-:Y:S01]  /*0710*/  @!P4 IADD3 R17, PT, PT, R0, R25, RZ ;  /* 0x000000190011c210 */ /* 0x000fe20007ffe0ff */
[----:B------:R1:W-:Y:S01]  /*0720*/  @!P2 STG.E desc[UR4][R4.64], R15 ;  /* 0x0000000f0400a986 */ /* 0x0003e2000c101904 */
[----:B------:R-:W-:-:S03]  /*0730*/  ISETP.GE.AND P2, PT, R21, R6, PT ;  /* 0x000000061500720c */ /* 0x000fc60003f46270 */
[----:B------:R2:W-:Y:S06]  /*0740*/  @!P4 STG.E desc[UR4][R4.64+0x800], R17 ;  /* 0x000800110400c986 */ /* 0x0005ec000c101904 */
[C---:B0-----:R-:W-:Y:S01]  /*0750*/  @!P1 IADD3 R11, PT, PT, R0.reuse, R19, RZ ;  /* 0x00000013000b9210 */ /* 0x041fe20007ffe0ff */
[C---:B------:R-:W-:Y:S02]  /*0760*/  @!P5 IMAD.IADD R19, R0.reuse, 0x1, R27 ;  /* 0x000000010013d824 */ /* 0x040fe400078e021b */
[C---:B-1----:R-:W-:Y:S02]  /*0770*/  @!P3 IMAD.IADD R15, R0.reuse, 0x1, R23 ;  /* 0x00000001000fb824 */ /* 0x042fe400078e0217 */
[C---:B------:R-:W-:Y:S01]  /*0780*/  @!P2 IMAD.IADD R13, R0.reuse, 0x1, R21 ;  /* 0x00000001000da824 */ /* 0x040fe200078e0215 */
[----:B------:R2:W-:Y:S01]  /*0790*/  @!P5 STG.E desc[UR4][R4.64+0xa00], R19 ;  /* 0x000a00130400d986 */ /* 0x0005e2000c101904 */
[----:B------:R-:W-:-:S03]  /*07a0*/  @!P6 IMAD.IADD R21, R0, 0x1, R29 ;  /* 0x000000010015e824 */ /* 0x000fc600078e021d */
[----:B------:R2:W-:Y:S04]  /*07b0*/  @!P2 STG.E desc[UR4][R4.64+0x400], R13 ;  /* 0x0004000d0400a986 */ /* 0x0005e8000c101904 */
[----:B------:R2:W-:Y:S04]  /*07c0*/  @!P3 STG.E desc[UR4][R4.64+0x600], R15 ;  /* 0x0006000f0400b986 */ /* 0x0005e8000c101904 */
[----:B------:R2:W-:Y:S04]  /*07d0*/  @!P6 STG.E desc[UR4][R4.64+0xc00], R21 ;  /* 0x000c00150400e986 */ /* 0x0005e8000c101904 */
[----:B------:R2:W-:Y:S01]  /*07e0*/  @!P1 STG.E desc[UR4][R4.64+0x200], R11 ;  /* 0x0002000b04009986 */ /* 0x0005e2000c101904 */
[----:B------:R-:W-:-:S13]  /*07f0*/  ISETP.NE.AND P1, PT, R9, R8, PT ;  /* 0x000000080900720c */ /* 0x000fda0003f25270 */
[----:B--2---:R-:W-:Y:S05]  /*0800*/  @P1 BRA `(.L_x_16) ;  /* 0xfffffffc006c1947 */ /* 0x004fea000383ffff */
.L_x_15:
[----:B------:R-:W-:Y:S05]  /*0810*/  @!P0 EXIT ;  /* 0x000000000000894d */ /* 0x000fea0003800000 */
[----:B------:R-:W1:Y:S01]  /*0820*/  LDC R10, c[0x0][0x384] ;  /* 0x0000e100ff0a7b82 */ /* 0x000e620000000800 */
[----:B------:R-:W-:Y:S02]  /*0830*/  ISETP.GE.U32.AND P0, PT, R12, 0x4, PT ;  /* 0x000000040c00780c */ /* 0x000fe40003f06070 */
[----:B-1----:R-:W-:-:S04]  /*0840*/  LOP3.LUT R14, R10, 0x3, RZ, 0xc0, !PT ;  /* 0x000000030a0e7812 */ /* 0x002fc800078ec0ff */
[----:B------:R-:W-:-:S07]  /*0850*/  ISETP.NE.AND P4, PT, R14, RZ, PT ;  /* 0x000000ff0e00720c */ /* 0x000fce0003f85270 */
[----:B------:R-:W-:Y:S06]  /*0860*/  @!P0 BRA `(.L_x_17) ;  /* 0x0000000000488947 */ /* 0x000fec0003800000 */
[C---:B0-----:R-:W-:Y:S01]  /*0870*/  IMAD R9, R8.reuse, 0x80, R7 ;  /* 0x0000008008097824 */ /* 0x041fe200078e0207 */
[----:B------:R-:W-:-:S03]  /*0880*/  IADD3 R8, PT, PT, R8, 0x4, RZ ;  /* 0x0000000408087810 */ /* 0x000fc60007ffe0ff */
[C---:B------:R-:W-:Y:S01]  /*0890*/  VIADD R11, R9.reuse, 0x80 ;  /* 0x00000080090b7836 */ /* 0x040fe20000000000 */
[C---:B------:R-:W-:Y:S01]  /*08a0*/  IADD3 R13, PT, PT, R9.reuse, 0x100, RZ ;  /* 0x00000100090d7810 */ /* 0x040fe20007ffe0ff */
[C---:B------:R-:W-:Y:S01]  /*08b0*/  VIADD R15, R9.reuse, 0x180 ;  /* 0x00000180090f7836 */ /* 0x040fe20000000000 */
[CC--:B------:R-:W-:Y:S01]  /*08c0*/  ISETP.GE.AND P0, PT, R9.reuse, R6.reuse, PT ;  /* 0x000000060900720c */ /* 0x0c0fe20003f06270 */
[----:B------:R-:W-:Y:S01]  /*08d0*/  IMAD.WIDE R4, R9, 0x4, R2 ;  /* 0x0000000409047825 */ /* 0x000fe200078e0202 */
[-C--:B------:R-:W-:Y:S02]  /*08e0*/  ISETP.GE.AND P1, PT, R11, R6.reuse, PT ;  /* 0x000000060b00720c */ /* 0x080fe40003f26270 */
[-C--:B------:R-:W-:Y:S02]  /*08f0*/  ISETP.GE.AND P2, PT, R13, R6.reuse, PT ;  /* 0x000000060d00720c */ /* 0x080fe40003f46270 */
[----:B------:R-:W-:-:S07]  /*0900*/  ISETP.GE.AND P3, PT, R15, R6, PT ;  /* 0x000000060f00720c */ /* 0x000fce0003f66270 */
[C---:B------:R-:W-:Y:S02]  /*0910*/  @!P0 IMAD.IADD R9, R0.reuse, 0x1, R9 ;  /* 0x0000000100098824 */ /* 0x040fe400078e0209 */
[C---:B------:R-:W-:Y:S02]  /*0920*/  @!P1 IADD3 R11, PT, PT, R0.reuse, R11, RZ ;  /* 0x0000000b000b9210 */ /* 0x040fe40007ffe0ff */
[C---:B------:R-:W-:Y:S01]  /*0930*/  @!P2 IMAD.IADD R13, R0.reuse, 0x1, R13 ;  /* 0x00000001000da824 */ /* 0x040fe200078e020d */
[----:B------:R1:W-:Y:S01]  /*0940*/  @!P0 STG.E desc[UR4][R4.64], R9 ;  /* 0x0000000904008986 */ /* 0x0003e2000c101904 */
[----:B------:R-:W-:-:S03]  /*0950*/  @!P3 IMAD.IADD R15, R0, 0x1, R15 ;  /* 0x00000001000fb824 */ /* 0x000fc600078e020f */
[----:B------:R1:W-:Y:S04]  /*0960*/  @!P1 STG.E desc[UR4][R4.64+0x200], R11 ;  /* 0x0002000b04009986 */ /* 0x0003e8000c101904 */
[----:B------:R1:W-:Y:S04]  /*0970*/  @!P2 STG.E desc[UR4][R4.64+0x400], R13 ;  /* 0x0004000d0400a986 */ /* 0x0003e8000c101904 */
[----:B------:R1:W-:Y:S02]  /*0980*/  @!P3 STG.E desc[UR4][R4.64+0x600], R15 ;  /* 0x0006000f0400b986 */ /* 0x0003e4000c101904 */
.L_x_17:
[----:B------:R-:W-:Y:S05]  /*0990*/  @!P4 EXIT ;  /* 0x000000000000c94d */ /* 0x000fea0003800000 */
[----:B------:R-:W-:Y:S02]  /*09a0*/  ISETP.NE.AND P0, PT, R14, 0x1, PT ;  /* 0x000000010e00780c */ /* 0x000fe40003f05270 */
[----:B------:R-:W-:-:S04]  /*09b0*/  LOP3.LUT R10, R10, 0x1, RZ, 0xc0, !PT ;  /* 0x000000010a0a7812 */ /* 0x000fc800078ec0ff */
[----:B------:R-:W-:-:S07]  /*09c0*/  ISETP.NE.U32.AND P2, PT, R10, 0x1, PT ;  /* 0x000000010a00780c */ /* 0x000fce0003f45070 */
[----:B------:R-:W-:Y:S06]  /*09d0*/  @!P0 BRA `(.L_x_18) ;  /* 0x0000000000288947 */ /* 0x000fec0003800000 */
[C---:B01----:R-:W-:Y:S02]  /*09e0*/  IMAD R9, R8.reuse, 0x80, R7 ;  /* 0x0000008008097824 */ /* 0x043fe400078e0207 */
        /* <DEDUP_REMOVED lines=9> */
.L_x_18:
[----:B------:R-:W-:Y:S05]  /*0a80*/  @P2 EXIT ;  /* 0x000000000000294d */ /* 0x000fea0003800000 */
[----:B0-----:R-:W-:-:S04]  /*0a90*/  LEA R7, R8, R7, 0x7 ;  /* 0x0000000708077211 */ /* 0x001fc800078e38ff */
[----:B------:R-:W-:-:S13]  /*0aa0*/  ISETP.GE.AND P0, PT, R7, R6, PT ;  /* 0x000000060700720c */ /* 0x000fda0003f06270 */
[----:B------:R-:W-:Y:S05]  /*0ab0*/  @P0 EXIT ;  /* 0x000000000000094d */ /* 0x000fea0003800000 */
[----:B-12---:R-:W-:Y:S02]  /*0ac0*/  IMAD.IADD R5, R0, 0x1, R7 ;  /* 0x0000000100057824 */ /* 0x006fe400078e0207 */
[----:B------:R-:W-:-:S05]  /*0ad0*/  IMAD.WIDE R2, R7, 0x4, R2 ;  /* 0x0000000407027825 */ /* 0x000fca00078e0202 */
[----:B------:R-:W-:Y:S01]  /*0ae0*/  STG.E desc[UR4][R2.64], R5 ;  /* 0x0000000502007986 */ /* 0x000fe2000c101904 */
[----:B------:R-:W-:Y:S05]  /*0af0*/  EXIT ;  /* 0x000000000000794d */ /* 0x000fea0003800000 */
.L_x_19:
        /* <DEDUP_REMOVED lines=16> */
.L_x_28:


//--------------------- .text._ZN3cub18CUB_300001_SM_10006detail8for_each13static_kernelINS2_12policy_hub_t12policy_500_tElNS2_12op_wrapper_tIl8caUpdateN6thrust24THRUST_300001_SM_1000_NS12zip_iteratorIN4cuda3std3__45tupleIJNS9_6detail15normal_iteratorINS9_10device_ptrIiEEEENS9_20permutation_iteratorISJ_SJ_EESL_SJ_EEEEEEEEEvT0_T1_ --------------------------
	.section	.text._ZN3cub18CUB_300001_SM_10006detail8for_each13static_kernelINS2_12policy_hub_t12policy_500_tElNS2_12op_wrapper_tIl8caUpdateN6thrust24THRUST_300001_SM_1000_NS12zip_iteratorIN4cuda3std3__45tupleIJNS9_6detail15normal_iteratorINS9_10device_ptrIiEEEENS9_20permutation_iteratorISJ_SJ_EESL_SJ_EEEEEEEEEvT0_T1_,"ax",@progbits
	.align	128
        .global         _ZN3cub18CUB_300001_SM_10006detail8for_each13static_kernelINS2_12policy_hub_t12policy_500_tElNS2_12op_wrapper_tIl8caUpdateN6thrust24THRUST_300001_SM_1000_NS12zip_iteratorIN4cuda3std3__45tupleIJNS9_6detail15normal_iteratorINS9_10device_ptrIiEEEENS9_20permutation_iteratorISJ_SJ_EESL_SJ_EEEEEEEEEvT0_T1_
        .type           _ZN3cub18CUB_300001_SM_10006detail8for_each13static_kernelINS2_12policy_hub_t12policy_500_tElNS2_12op_wrapper_tIl8caUpdateN6thrust24THRUST_300001_SM_1000_NS12zip_iteratorIN4cuda3std3__45tupleIJNS9_6detail15normal_iteratorINS9_10device_ptrIiEEEENS9_20permutation_iteratorISJ_SJ_EESL_SJ_EEEEEEEEEvT0_T1_,@function
        .size           _ZN3cub18CUB_300001_SM_10006detail8for_each13static_kernelINS2_12policy_hub_t12policy_500_tElNS2_12op_wrapper_tIl8caUpdateN6thrust24THRUST_300001_SM_1000_NS12zip_iteratorIN4cuda3std3__45tupleIJNS9_6detail15normal_iteratorINS9_10device_ptrIiEEEENS9_20permutation_iteratorISJ_SJ_EESL_SJ_EEEEEEEEEvT0_T1_,(.L_x_29 - _ZN3cub18CUB_300001_SM_10006detail8for_each13static_kernelINS2_12policy_hub_t12policy_500_tElNS2_12op_wrapper_tIl8caUpdateN6thrust24THRUST_300001_SM_1000_NS12zip_iteratorIN4cuda3std3__45tupleIJNS9_6detail15normal_iteratorINS9_10device_ptrIiEEEENS9_20permutation_iteratorISJ_SJ_EESL_SJ_EEEEEEEEEvT0_T1_)
        .other          _ZN3cub18CUB_300001_SM_10006detail8for_each13static_kernelINS2_12policy_hub_t12policy_500_tElNS2_12op_wrapper_tIl8caUpdateN6thrust24THRUST_300001_SM_1000_NS12zip_iteratorIN4cuda3std3__45tupleIJNS9_6detail15normal_iteratorINS9_10device_ptrIiEEEENS9_20permutation_iteratorISJ_SJ_EESL_SJ_EEEEEEEEEvT0_T1_,@"STO_CUDA_ENTRY STV_DEFAULT"
_ZN3cub18CUB_300001_SM_10006detail8for_each13static_kernelINS2_12policy_hub_t12policy_500_tElNS2_12op_wrapper_tIl8caUpdateN6thrust24THRUST_300001_SM_1000_NS12zip_iteratorIN4cuda3std3__45tupleIJNS9_6detail15normal_iteratorINS9_10device_ptrIiEEEENS9_20permutation_iteratorISJ_SJ_EESL_SJ_EEEEEEEEEvT0_T1_:
.text._ZN3cub18CUB_300001_SM_10006detail8for_each13static_kernelINS2_12policy_hub_t12policy_500_tElNS2_12op_wrapper_tIl8caUpdateN6thrust24THRUST_300001_SM_1000_NS12zip_iteratorIN4cuda3std3__45tupleIJNS9_6detail15normal_iteratorINS9_10device_ptrIiEEEENS9_20permutation_iteratorISJ_SJ_EESL_SJ_EEEEEEEEEvT0_T1_:
[----:B------:R-:W-:Y:S08]  /*0000*/  LDC R1, c[0x0][0x37c] ;  /* 0x0000df00ff017b82 */ /* 0x000ff00000000800 */
[----:B------:R-:W0:Y:S01]  /*0010*/  S2UR UR4, SR_CTAID.X ;  /* 0x00000000000479c3 */ /* 0x000e220000002500 */
[----:B------:R-:W1:Y:S01]  /*0020*/  LDCU.64 UR6, c[0x0][0x380] ;  /* 0x00007000ff0677ac */ /* 0x000e620008000a00 */
[----:B------:R-:W2:Y:S01]  /*0030*/  LDCU.64 UR8, c[0x0][0x358] ;  /* 0x00006b00ff0877ac */ /* 0x000ea20008000a00 */
[----:B0-----:R-:W-:-:S04]  /*0040*/  UIMAD.WIDE.U32 UR4, UR4, 0x200, URZ ;  /* 0x00000200040478a5 */ /* 0x001fc8000f8e00ff */
[----:B-1----:R-:W-:-:S04]  /*0050*/  UIADD3 UR6, UP0, UPT, -UR4, UR6, URZ ;  /* 0x0000000604067290 */ /* 0x002fc8000ff1e1ff */
[----:B------:R-:W-:Y:S02]  /*0060*/  UIADD3.X UR7, UPT, UPT, ~UR5, UR7, URZ, UP0, !UPT ;  /* 0x0000000705077290 */ /* 0x000fe400087fe5ff */
[----:B------:R-:W-:-:S04]  /*0070*/  UISETP.GE.U32.AND UP0, UPT, UR6, 0x200, UPT ;  /* 0x000002000600788c */ /* 0x000fc8000bf06070 */
[----:B------:R-:W-:-:S09]  /*0080*/  UISETP.GE.AND.EX UP0, UPT, UR7, URZ, UPT, UP0 ;  /* 0x000000ff0700728c */ /* 0x000fd2000bf06300 */
[----:B--2---:R-:W-:Y:S05]  /*0090*/  BRA.U !UP0, `(.L_x_20) ;  /* 0x0000000108e07547 */ /* 0x004fea000b800000 */
[----:B------:R-:W0:Y:S01]  /*00a0*/  S2R R0, SR_TID.X ;  /* 0x0000000000007919 */ /* 0x000e220000002100 */
[----:B------:R-:W1:Y:S01]  /*00b0*/  LDCU.64 UR12, c[0x0][0x3a0] ;  /* 0x00007400ff0c77ac */ /* 0x000e620008000a00 */
[----:B------:R-:W2:Y:S01]  /*00c0*/  LDC.64 R6, c[0x0][0x3a8] ;  /* 0x0000ea00ff067b82 */ /* 0x000ea20000000a00 */
[----:B------:R-:W3:Y:S07]  /*00d0*/  LDCU.64 UR10, c[0x0][0x390] ;  /* 0x00007200ff0a77ac */ /* 0x000eee0008000a00 */
[----:B------:R-:W4:Y:S01]  /*00e0*/  LDC.64 R4, c[0x0][0x398] ;  /* 0x0000e600ff047b82 */ /* 0x000f220000000a00 */
[----:B0-----:R-:W-:-:S05]  /*00f0*/  IADD3 R0, P0, PT, R0, UR4, RZ ;  /* 0x0000000400007c10 */ /* 0x001fca000ff1e0ff */
[----:B------:R-:W-:Y:S02]  /*0100*/  IMAD.X R3, RZ, RZ, UR5, P0 ;  /* 0x00000005ff037e24 */ /* 0x000fe400080e06ff */
[----:B------:R-:W-:-:S03]  /*0110*/  IMAD.SHL.U32 R12, R0, 0x4, RZ ;  /* 0x00000004000c7824 */ /* 0x000fc600078e00ff */
[----:B------:R-:W-:Y:S02]  /*0120*/  SHF.L.U64.HI R0, R0, 0x2, R3 ;  /* 0x0000000200007819 */ /* 0x000fe40000010203 */
[C---:B-1----:R-:W-:Y:S02]  /*0130*/  IADD3 R10, P1, PT, R12.reuse, UR12, RZ ;  /* 0x0000000c0c0a7c10 */ /* 0x042fe4000ff3e0ff */
[----:B---3--:R-:W-:Y:S02]  /*0140*/  IADD3 R8, P0, PT, R12, UR10, RZ ;  /* 0x0000000a0c087c10 */ /* 0x008fe4000ff1e0ff */
[C---:B------:R-:W-:Y:S01]  /*0150*/  IADD3.X R11, PT, PT, R0.reuse, UR13, RZ, P1, !PT ;  /* 0x0000000d000b7c10 */ /* 0x040fe20008ffe4ff */
[----:B------:R-:W0:Y:S01]  /*0160*/  LDCU.128 UR12, c[0x0][0x3b0] ;  /* 0x00007600ff0c77ac */ /* 0x000e220008000c00 */
[----:B------:R-:W-:-:S03]  /*0170*/  IADD3.X R9, PT, PT, R0, UR11, RZ, P0, !PT ;  /* 0x0000000b00097c10 */ /* 0x000fc600087fe4ff */
[----:B------:R-:W2:Y:S01]  /*0180*/  LDG.E R17, desc[UR8][R10.64] ;  /* 0x000000080a117981 */ /* 0x000ea2000c1e1900 */
[----:B------:R-:W1:Y:S03]  /*0190*/  LDCU.64 UR10, c[0x0][0x388] ;  /* 0x00007100ff0a77ac */ /* 0x000e660008000a00 */
[----:B------:R-:W4:Y:S01]  /*01a0*/  LDG.E R15, desc[UR8][R8.64] ;  /* 0x00000008080f7981 */ /* 0x000f22000c1e1900 */
[----:B-1----:R-:W-:-:S04]  /*01b0*/  IADD3 R2, P0, PT, R12, UR10, RZ ;  /* 0x0000000a0c027c10 */ /* 0x002fc8000ff1e0ff */
[----:B------:R-:W-:-:S05]  /*01c0*/  IADD3.X R3, PT, PT, R0, UR11, RZ, P0, !PT ;  /* 0x0000000b00037c10 */ /* 0x000fca00087fe4ff */
[----:B------:R-:W3:Y:S01]  /*01d0*/  LDG.E R13, desc[UR8][R2.64] ;  /* 0x00000008020d7981 */ /* 0x000ee2000c1e1900 */
[----:B--2---:R-:W-:-:S04]  /*01e0*/  IMAD.WIDE R16, R17, 0x4, R6 ;  /* 0x0000000411107825 */ /* 0x004fc800078e0206 */
[----:B----4-:R-:W-:Y:S02]  /*01f0*/  IMAD.WIDE R14, R15, 0x4, R4 ;  /* 0x000000040f0e7825 */ /* 0x010fe400078e0204 */
[----:B------:R-:W2:Y:S04]  /*0200*/  LDG.E R16, desc[UR8][R16.64] ;  /* 0x0000000810107981 */ /* 0x000ea8000c1e1900 */
[----:B------:R-:W4:Y:S01]  /*0210*/  LDG.E R14, desc[UR8][R14.64] ;  /* 0x000000080e0e7981 */ /* 0x000f22000c1e1900 */
[----:B---3--:R-:W-:-:S05]  /*0220*/  IMAD.SHL.U32 R13, R13, 0x2, RZ ;  /* 0x000000020d0d7824 */ /* 0x008fca00078e00ff */
[----:B------:R-:W-:Y:S01]  /*0230*/  SHF.R.S32.HI R20, RZ, 0x1f, R13 ;  /* 0x0000001fff147819 */ /* 0x000fe2000001140d */
[----:B--2---:R-:W-:-:S05]  /*0240*/  IMAD.SHL.U32 R18, R16, 0x4, RZ ;  /* 0x0000000410127824 */ /* 0x004fca00078e00ff */
[----:B----4-:R-:W-:Y:S02]  /*0250*/  IADD3 R19, P0, P1, R18, R14, R13 ;  /* 0x0000000e12137210 */ /* 0x010fe4000791e00d */
[----:B------:R-:W-:Y:S02]  /*0260*/  SHF.R.S32.HI R13, RZ, 0x1f, R14 ;  /* 0x0000001fff0d7819 */ /* 0x000fe4000001140e */
[----:B------:R-:W-:-:S04]  /*0270*/  SHF.R.S32.HI R18, RZ, 0x1f, R18 ;  /* 0x0000001fff127819 */ /* 0x000fc80000011412 */
[----:B------:R-:W-:Y:S02]  /*0280*/  IADD3.X R20, PT, PT, R18, R13, R20, P0, P1 ;  /* 0x0000000d12147210 */ /* 0x000fe400007e2414 */
[----:B0-----:R-:W-:-:S04]  /*0290*/  LEA R18, P0, R19, UR14, 0x2 ;  /* 0x0000000e13127c11 */ /* 0x001fc8000f8010ff */
[----:B------:R-:W-:-:S06]  /*02a0*/  LEA.HI.X R19, R19, UR15, R20, 0x2, P0 ;  /* 0x0000000f13137c11 */ /* 0x000fcc00080f1414 */
[----:B------:R-:W2:Y:S01]  /*02b0*/  LDG.E R19, desc[UR8][R18.64] ;  /* 0x0000000812137981 */ /* 0x000ea2000c1e1900 */
[----:B------:R-:W-:-:S04]  /*02c0*/  IADD3 R12, P0, PT, R12, UR12, RZ ;  /* 0x0000000c0c0c7c10 */ /* 0x000fc8000ff1e0ff */
[----:B------:R-:W-:-:S05]  /*02d0*/  IADD3.X R13, PT, PT, R0, UR13, RZ, P0, !PT ;  /* 0x0000000d000d7c10 */ /* 0x000fca00087fe4ff */
[----:B--2---:R-:W-:Y:S04]  /*02e0*/  STG.E desc[UR8][R12.64], R19 ;  /* 0x000000130c007986 */ /* 0x004fe8000c101908 */
[----:B------:R-:W2:Y:S04]  /*02f0*/  LDG.E R11, desc[UR8][R10.64+0x400] ;  /* 0x000400080a0b7981 */ /* 0x000ea8000c1e1900 */
[----:B------:R-:W3:Y:S04]  /*0300*/  LDG.E R9, desc[UR8][R8.64+0x400] ;  /* 0x0004000808097981 */ /* 0x000ee8000c1e1900 */
[----:B------:R-:W4:Y:S01]  /*0310*/  LDG.E R2, desc[UR8][R2.64+0x400] ;  /* 0x0004000802027981 */ /* 0x000f22000c1e1900 */
[----:B--2---:R-:W-:-:S04]  /*0320*/  IMAD.WIDE R6, R11, 0x4, R6 ;  /* 0x000000040b067825 */ /* 0x004fc800078e0206 */
[----:B---3--:R-:W-:Y:S02]  /*0330*/  IMAD.WIDE R4, R9, 0x4, R4 ;  /* 0x0000000409047825 */ /* 0x008fe400078e0204 */
[----:B------:R-:W2:Y:S04]  /*0340*/  LDG.E R6, desc[UR8][R6.64] ;  /* 0x0000000806067981 */ /* 0x000ea8000c1e1900 */
[----:B------:R-:W3:Y:S01]  /*0350*/  LDG.E R4, desc[UR8][R4.64] ;  /* 0x0000000804047981 */ /* 0x000ee2000c1e1900 */
[----:B----4-:R-:W-:-:S05]  /*0360*/  IMAD.SHL.U32 R15, R2, 0x2, RZ ;  /* 0x00000002020f7824 */ /* 0x010fca00078e00ff */
[----:B------:R-:W-:Y:S01]  /*0370*/  SHF.R.S32.HI R17, RZ, 0x1f, R15 ;  /* 0x0000001fff117819 */ /* 0x000fe2000001140f */
[----:B--2---:R-:W-:Y:S01]  /*0380*/  IMAD.SHL.U32 R0, R6, 0x4, RZ ;  /* 0x0000000406007824 */ /* 0x004fe200078e00ff */
[----:B---3--:R-:W-:-:S04]  /*0390*/  SHF.R.S32.HI R14, RZ, 0x1f, R4 ;  /* 0x0000001fff0e7819 */ /* 0x008fc80000011404 */
[----:B------:R-:W-:Y:S02]  /*03a0*/  IADD3 R15, P0, P1, R0, R4, R15 ;  /* 0x00000004000f7210 */ /* 0x000fe4000791e00f */
[----:B------:R-:W-:-:S04]  /*03b0*/  SHF.R.S32.HI R0, RZ, 0x1f, R0 ;  /* 0x0000001fff007819 */ /* 0x000fc80000011400 */
[----:B------:R-:W-:Y:S02]  /*03c0*/  IADD3.X R0, PT, PT, R0, R14, R17, P0, P1 ;  /* 0x0000000e00007210 */ /* 0x000fe400007e2411 */
[----:B------:R-:W-:-:S04]  /*03d0*/  LEA R2, P0, R15, UR14, 0x2 ;  /* 0x0000000e0f027c11 */ /* 0x000fc8000f8010ff */
[----:B------:R-:W-:-:S06]  /*03e0*/  LEA.HI.X R3, R15, UR15, R0, 0x2, P0 ;  /* 0x0000000f0f037c11 */ /* 0x000fcc00080f1400 */
[----:B------:R-:W2:Y:S04]  /*03f0*/  LDG.E R3, desc[UR8][R2.64] ;  /* 0x0000000802037981 */ /* 0x000ea8000c1e1900 */
[----:B--2---:R-:W-:Y:S01]  /*0400*/  STG.E desc[UR8][R12.64+0x400], R3 ;  /* 0x000400030c007986 */ /* 0x004fe2000c101908 */
[----:B------:R-:W-:Y:S05]  /*0410*/  EXIT ;  /* 0x000000000000794d */ /* 0x000fea0003800000 */
.L_x_20:
[----:B------:R-:W0:Y:S01]  /*0420*/  S2R R0, SR_TID.X ;  /* 0x0000000000007919 */ /* 0x000e220000002100 */
[----:B------:R-:W-:Y:S01]  /*0430*/  USHF.R.S32.HI UR7, URZ, 0x1f, UR6 ;  /* 0x0000001fff077899 */ /* 0x000fe20008011406 */
[----:B------:R-:W-:Y:S05]  /*0440*/  BSSY.RECONVERGENT B0, `(.L_x_21) ;  /* 0x000002d000007945 */ /* 0x000fea0003800200 */
[----:B------:R-:W-:Y:S01]  /*0450*/  IMAD.U32 R3, RZ, RZ, UR7 ;  /* 0x00000007ff037e24 */ /* 0x000fe2000f8e00ff */
[C---:B0-----:R-:W-:Y:S01]  /*0460*/  ISETP.LT.U32.AND P1, PT, R0.reuse, UR6, PT ;  /* 0x0000000600007c0c */ /* 0x041fe2000bf21070 */
[----:B------:R-:W-:-:S03]  /*0470*/  VIADD R2, R0, 0x100 ;  /* 0x0000010000027836 */ /* 0x000fc60000000000 */
[----:B------:R-:W-:Y:S02]  /*0480*/  ISETP.GT.AND.EX P1, PT, R3, RZ, PT, P1 ;  /* 0x000000ff0300720c */ /* 0x000fe40003f24310 */
[----:B------:R-:W-:Y:S01]  /*0490*/  ISETP.LT.U32.AND P0, PT, R2, UR6, PT ;  /* 0x0000000602007c0c */ /* 0x000fe2000bf01070 */
[----:B------:R-:W-:-:S05]  /*04a0*/  IMAD.U32 R2, RZ, RZ, UR7 ;  /* 0x00000007ff027e24 */ /* 0x000fca000f8e00ff */
[----:B------:R-:W-:-:S05]  /*04b0*/  ISETP.GT.AND.EX P0, PT, R2, RZ, PT, P0 ;  /* 0x000000ff0200720c */ /* 0x000fca0003f04300 */
[----:B------:R-:W-:Y:S08]  /*04c0*/  @!P1 BRA `(.L_x_22) ;  /* 0x0000000000909947 */ /* 0x000ff00003800000 */
[----:B------:R-:W0:Y:S01]  /*04d0*/  LDCU.64 UR12, c[0x0][0x3a0] ;  /* 0x00007400ff0c77ac */ /* 0x000e220008000a00 */
[----:B------:R-:W-:Y:S01]  /*04e0*/  IADD3 R2, P1, PT, R0, UR4, RZ ;  /* 0x0000000400027c10 */ /* 0x000fe2000ff3e0ff */
[----:B------:R-:W1:Y:S01]  /*04f0*/  LDC.64 R6, c[0x0][0x3a8] ;  /* 0x0000ea00ff067b82 */ /* 0x000e620000000a00 */
[----:B------:R-:W2:Y:S03]  /*0500*/  LDCU.64 UR10, c[0x0][0x390] ;  /* 0x00007200ff0a77ac */ /* 0x000ea60008000a00 */
[----:B------:R-:W-:Y:S02]  /*0510*/  IMAD.X R5, RZ, RZ, UR5, P1 ;  /* 0x00000005ff057e24 */ /* 0x000fe400088e06ff */
[----:B------:R-:W-:-:S03]  /*0520*/  IMAD.SHL.U32 R3, R2, 0x4, RZ ;  /* 0x0000000402037824 */ /* 0x000fc600078e00ff */
[----:B------:R-:W-:Y:S02]  /*0530*/  SHF.L.U64.HI R2, R2, 0x2, R5 ;  /* 0x0000000202027819 */ /* 0x000fe40000010205 */
[----:B------:R-:W3:Y:S01]  /*0540*/  LDC.64 R4, c[0x0][0x398] ;  /* 0x0000e600ff047b82 */ /* 0x000ee20000000a00 */
[----:B0-----:R-:W-:-:S04]  /*0550*/  IADD3 R10, P2, PT, R3, UR12, RZ ;  /* 0x0000000c030a7c10 */ /* 0x001fc8000ff5e0ff */
[----:B------:R-:W-:Y:S01]  /*0560*/  IADD3.X R11, PT, PT, R2, UR13, RZ, P2, !PT ;  /* 0x0000000d020b7c10 */ /* 0x000fe200097fe4ff */
[----:B------:R-:W0:Y:S01]  /*0570*/  LDCU.128 UR12, c[0x0][0x3b0] ;  /* 0x00007600ff0c77ac */ /* 0x000e220008000c00 */
[----:B--2---:R-:W-:-:S04]  /*0580*/  IADD3 R8, P1, PT, R3, UR10, RZ ;  /* 0x0000000a03087c10 */ /* 0x004fc8000ff3e0ff */
[----:B------:R-:W-:Y:S01]  /*0590*/  IADD3.X R9, PT, PT, R2, UR11, RZ, P1, !PT ;  /* 0x0000000b02097c10 */ /* 0x000fe20008ffe4ff */
[----:B------:R-:W1:Y:S01]  /*05a0*/  LDG.E R11, desc[UR8][R10.64] ;  /* 0x000000080a0b7981 */ /* 0x000e62000c1e1900 */
[----:B------:R-:W2:Y:S04]  /*05b0*/  LDCU.64 UR10, c[0x0][0x388] ;  /* 0x00007100ff0a77ac */ /* 0x000ea80008000a00 */
[----:B------:R-:W3:Y:S01]  /*05c0*/  LDG.E R9, desc[UR8][R8.64] ;  /* 0x0000000808097981 */ /* 0x000ee2000c1e1900 */
[----:B--2---:R-:W-:-:S04]  /*05d0*/  IADD3 R12, P1, PT, R3, UR10, RZ ;  /* 0x0000000a030c7c10 */ /* 0x004fc8000ff3e0ff */
[----:B------:R-:W-:-:S05]  /*05e0*/  IADD3.X R13, PT, PT, R2, UR11, RZ, P1, !PT ;  /* 0x0000000b020d7c10 */ /* 0x000fca0008ffe4ff */
[----:B------:R-:W2:Y:S01]  /*05f0*/  LDG.E R12, desc[UR8][R12.64] ;  /* 0x000000080c0c7981 */ /* 0x000ea2000c1e1900 */
[----:B-1----:R-:W-:-:S04]  /*0600*/  IMAD.WIDE R6, R11, 0x4, R6 ;  /* 0x000000040b067825 */ /* 0x002fc800078e0206 */
[----:B---3--:R-:W-:Y:S02]  /*0610*/  IMAD.WIDE R4, R9, 0x4, R4 ;  /* 0x0000000409047825 */ /* 0x008fe400078e0204 */
[----:B------:R-:W3:Y:S04]  /*0620*/  LDG.E R6, desc[UR8][R6.64] ;  /* 0x0000000806067981 */ /* 0x000ee8000c1e1900 */
[----:B------:R-:W4:Y:S01]  /*0630*/  LDG.E R4, desc[UR8][R4.64] ;  /* 0x0000000804047981 */ /* 0x000f22000c1e1900 */
[----:B--2---:R-:W-:-:S05]  /*0640*/  IMAD.SHL.U32 R9, R12, 0x2, RZ ;  /* 0x000000020c097824 */ /* 0x004fca00078e00ff */
[----:B------:R-:W-:Y:S01]  /*0650*/  SHF.R.S32.HI R10, RZ, 0x1f, R9 ;  /* 0x0000001fff0a7819 */ /* 0x000fe20000011409 */
[----:B---3--:R-:W-:-:S05]  /*0660*/  IMAD.SHL.U32 R8, R6, 0x4, RZ ;  /* 0x0000000406087824 */ /* 0x008fca00078e00ff */
        /* <DEDUP_REMOVED lines=9> */
[----:B--2---:R0:W-:Y:S04]  /*0700*/  STG.E desc[UR8][R4.64], R9 ;  /* 0x0000000904007986 */ /* 0x0041e8000c101908 */
.L_x_22:
[----:B------:R-:W-:Y:S05]  /*0710*/  BSYNC.RECONVERGENT B0 ;  /* 0x0000000000007941 */ /* 0x000fea0003800200 */
.L_x_21:
[----:B------:R-:W-:Y:S05]  /*0720*/  @!P0 EXIT ;  /* 0x000000000000894d */ /* 0x000fea0003800000 */
[----:B------:R-:W1:Y:S01]  /*0730*/  LDCU.64 UR10, c[0x0][0x3a0] ;  /* 0x00007400ff0a77ac */ /* 0x000e620008000a00 */
[----:B------:R-:W-:Y:S01]  /*0740*/  IADD3 R0, P0, PT, R0, UR4, RZ ;  /* 0x0000000400007c10 */ /* 0x000fe2000ff1e0ff */
[----:B------:R-:W2:Y:S01]  /*0750*/  LDC.64 R6, c[0x0][0x3a8] ;  /* 0x0000ea00ff067b82 */ /* 0x000ea20000000a00 */
[----:B------:R-:W3:Y:S03]  /*0760*/  LDCU.64 UR6, c[0x0][0x390] ;  /* 0x00007200ff0677ac */ /* 0x000ee60008000a00 */
[----:B------:R-:W-:Y:S02]  /*0770*/  IMAD.X R3, RZ, RZ, UR5, P0 ;  /* 0x00000005ff037e24 */ /* 0x000fe400080e06ff */
[C---:B------:R-:W-:Y:S01]  /*0780*/  IMAD.SHL.U32 R2, R0.reuse, 0x4, RZ ;  /* 0x0000000400027824 */ /* 0x040fe200078e00ff */
[----:B------:R-:W4:Y:S01]  /*0790*/  LDCU.128 UR12, c[0x0][0x3b0] ;  /* 0x00007600ff0c77ac */ /* 0x000f220008000c00 */
[----:B0-----:R-:W0:Y:S01]  /*07a0*/  LDC.64 R4, c[0x0][0x398] ;  /* 0x0000e600ff047b82 */ /* 0x001e220000000a00 */
[----:B------:R-:W-:-:S02]  /*07b0*/  SHF.L.U64.HI R0, R0, 0x2, R3 ;  /* 0x0000000200007819 */ /* 0x000fc40000010203 */
[----:B-1----:R-:W-:-:S04]  /*07c0*/  IADD3 R10, P1, PT, R2, UR10, RZ ;  /* 0x0000000a020a7c10 */ /* 0x002fc8000ff3e0ff */
[----:B------:R-:W-:Y:S02]  /*07d0*/  IADD3.X R11, PT, PT, R0, UR11, RZ, P1, !PT ;  /* 0x0000000b000b7c10 */ /* 0x000fe40008ffe4ff */
[----:B---3--:R-:W-:-:S04]  /*07e0*/  IADD3 R8, P0, PT, R2, UR6, RZ ;  /* 0x0000000602087c10 */ /* 0x008fc8000ff1e0ff */
[----:B------:R-:W-:Y:S01]  /*07f0*/  IADD3.X R9, PT, PT, R0, UR7, RZ, P0, !PT ;  /* 0x0000000700097c10 */ /* 0x000fe200087fe4ff */
[----:B------:R-:W2:Y:S01]  /*0800*/  LDG.E R11, desc[UR8][R10.64+0x400] ;  /* 0x000400080a0b7981 */ /* 0x000ea2000c1e1900 */
[----:B------:R-:W1:Y:S04]  /*0810*/  LDCU.64 UR6, c[0x0][0x388] ;  /* 0x00007100ff0677ac */ /* 0x000e680008000a00 */
[----:B------:R-:W0:Y:S01]  /*0820*/  LDG.E R9, desc[UR8][R8.64+0x400] ;  /* 0x0004000808097981 */ /* 0x000e22000c1e1900 */
[----:B-1----:R-:W-:-:S04]  /*0830*/  IADD3 R12, P0, PT, R2, UR6, RZ ;  /* 0x00000006020c7c10 */ /* 0x002fc8000ff1e0ff */
[----:B------:R-:W-:-:S05]  /*0840*/  IADD3.X R13, PT, PT, R0, UR7, RZ, P0, !PT ;  /* 0x00000007000d7c10 */ /* 0x000fca00087fe4ff */
[----:B------:R-:W3:Y:S01]  /*0850*/  LDG.E R12, desc[UR8][R12.64+0x400] ;  /* 0x000400080c0c7981 */ /* 0x000ee2000c1e1900 */
[----:B--2---:R-:W-:-:S04]  /*0860*/  IMAD.WIDE R6, R11, 0x4, R6 ;  /* 0x000000040b067825 */ /* 0x004fc800078e0206 */
[----:B0-----:R-:W-:Y:S02]  /*0870*/  IMAD.WIDE R4, R9, 0x4, R4 ;  /* 0x0000000409047825 */ /* 0x001fe400078e0204 */
[----:B------:R-:W2:Y:S04]  /*0880*/  LDG.E R6, desc[UR8][R6.64] ;  /* 0x0000000806067981 */ /* 0x000ea8000c1e1900 */
[----:B------:R-:W5:Y:S01]  /*0890*/  LDG.E R4, desc[UR8][R4.64] ;  /* 0x0000000804047981 */ /* 0x000f62000c1e1900 */
[----:B---3--:R-:W-:-:S05]  /*08a0*/  IMAD.SHL.U32 R3, R12, 0x2, RZ ;  /* 0x000000020c037824 */ /* 0x008fca00078e00ff */
[----:B------:R-:W-:Y:S01]  /*08b0*/  SHF.R.S32.HI R10, RZ, 0x1f, R3 ;  /* 0x0000001fff0a7819 */ /* 0x000fe20000011403 */
[----:B--2---:R-:W-:-:S05]  /*08c0*/  IMAD.SHL.U32 R8, R6, 0x4, RZ ;  /* 0x0000000406087824 */ /* 0x004fca00078e00ff */
[----:B-----5:R-:W-:Y:S02]  /*08d0*/  IADD3 R9, P0, P1, R8, R4, R3 ;  /* 0x0000000408097210 */ /* 0x020fe4000791e003 */
[----:B------:R-:W-:Y:S02]  /*08e0*/  SHF.R.S32.HI R3, RZ, 0x1f, R4 ;  /* 0x0000001fff037819 */ /* 0x000fe40000011404 */
[----:B------:R-:W-:-:S04]  /*08f0*/  SHF.R.S32.HI R8, RZ, 0x1f, R8 ;  /* 0x0000001fff087819 */ /* 0x000fc80000011408 */
[----:B------:R-:W-:Y:S02]  /*0900*/  IADD3.X R10, PT, PT, R8, R3, R10, P0, P1 ;  /* 0x00000003080a7210 */ /* 0x000fe400007e240a */
[----:B----4-:R-:W-:-:S04]  /*0910*/  LEA R8, P0, R9, UR14, 0x2 ;  /* 0x0000000e09087c11 */ /* 0x010fc8000f8010ff */
[----:B------:R-:W-:-:S06]  /*0920*/  LEA.HI.X R9, R9, UR15, R10, 0x2, P0 ;  /* 0x0000000f09097c11 */ /* 0x000fcc00080f140a */
[----:B------:R-:W2:Y:S01]  /*0930*/  LDG.E R9, desc[UR8][R8.64] ;  /* 0x0000000808097981 */ /* 0x000ea2000c1e1900 */
[----:B------:R-:W-:-:S04]  /*0940*/  IADD3 R2, P0, PT, R2, UR12, RZ ;  /* 0x0000000c02027c10 */ /* 0x000fc8000ff1e0ff */
[----:B------:R-:W-:-:S05]  /*0950*/  IADD3.X R3, PT, PT, R0, UR13, RZ, P0, !PT ;  /* 0x0000000d00037c10 */ /* 0x000fca00087fe4ff */
[----:B--2---:R-:W-:Y:S01]  /*0960*/  STG.E desc[UR8][R2.64+0x400], R9 ;  /* 0x0004000902007986 */ /* 0x004fe2000c101908 */
[----:B------:R-:W-:Y:S05]  /*0970*/  EXIT ;  /* 0x000000000000794d */ /* 0x000fea0003800000 */
.L_x_23:
        /* <DEDUP_REMOVED lines=16> */
.L_x_29:


//--------------------- .text._ZN3cub18CUB_300001_SM_10006detail8for_each13static_kernelINS2_12policy_hub_t12policy_500_tEmN6thrust24THRUST_300001_SM_1000_NS8cuda_cub20__uninitialized_fill7functorINS7_10device_ptrIiEEiEEEEvT0_T1_ --------------------------
	.section	.text._ZN3cub18CUB_300001_SM_10006detail8for_each13static_kernelINS2_12policy_hub_t12policy_500_tEmN6thrust24THRUST_300001_SM_1000_NS8cuda_cub20__uninitialized_fill7functorINS7_10device_ptrIiEEiEEEEvT0_T1_,"ax",@progbits
	.align	128
        .global         _ZN3cub18CUB_300001_SM_10006detail8for_each13static_kernelINS2_12policy_hub_t12policy_500_tEmN6thrust24THRUST_300001_SM_1000_NS8cuda_cub20__uninitialized_fill7functorINS7_10device_ptrIiEEiEEEEvT0_T1_
        .type           _ZN3cub18CUB_300001_SM_10006detail8for_each13static_kernelINS2_12policy_hub_t12policy_500_tEmN6thrust24THRUST_300001_SM_1000_NS8cuda_cub20__uninitialized_fill7functorINS7_10device_ptrIiEEiEEEEvT0_T1_,@function
        .size           _ZN3cub18CUB_300001_SM_10006detail8for_each13static_kernelINS2_12policy_hub_t12policy_500_tEmN6thrust24THRUST_300001_SM_1000_NS8cuda_cub20__uninitialized_fill7functorINS7_10device_ptrIiEEiEEEEvT0_T1_,(.L_x_30 - _ZN3cub18CUB_300001_SM_10006detail8for_each13static_kernelINS2_12policy_hub_t12policy_500_tEmN6thrust24THRUST_300001_SM_1000_NS8cuda_cub20__uninitialized_fill7functorINS7_10device_ptrIiEEiEEEEvT0_T1_)
        .other          _ZN3cub18CUB_300001_SM_10006detail8for_each13static_kernelINS2_12policy_hub_t12policy_500_tEmN6thrust24THRUST_300001_SM_1000_NS8cuda_cub20__uninitialized_fill7functorINS7_10device_ptrIiEEiEEEEvT0_T1_,@"STO_CUDA_ENTRY STV_DEFAULT"
_ZN3cub18CUB_300001_SM_10006detail8for_each13static_kernelINS2_12policy_hub_t12policy_500_tEmN6thrust24THRUST_300001_SM_1000_NS8cuda_cub20__uninitialized_fill7functorINS7_10device_ptrIiEEiEEEEvT0_T1_:
.text._ZN3cub18CUB_300001_SM_10006detail8for_each13static_kernelINS2_12policy_hub_t12policy_500_tEmN6thrust24THRUST_300001_SM_1000_NS8cuda_cub20__uninitialized_fill7functorINS7_10device_ptrIiEEiEEEEvT0_T1_:
        /* <DEDUP_REMOVED lines=8> */
[----:B------:R-:W-:-:S09]  /*0080*/  UISETP.GE.U32.AND.EX UP0, UPT, UR7, URZ, UPT, UP0 ;  /* 0x000000ff0700728c */ /* 0x000fd2000bf06100 */
[----:B--2---:R-:W-:Y:S05]  /*0090*/  BRA.U !UP0, `(.L_x_24) ;  /* 0x0000000108287547 */ /* 0x004fea000b800000 */
[----:B------:R-:W0:Y:S01]  /*00a0*/  S2R R0, SR_TID.X ;  /* 0x0000000000007919 */ /* 0x000e220000002100 */
[----:B------:R-:W1:Y:S01]  /*00b0*/  LDCU.64 UR6, c[0x0][0x388] ;  /* 0x00007100ff0677ac */ /* 0x000e620008000a00 */
[----:B------:R-:W2:Y:S01]  /*00c0*/  LDC R5, c[0x0][0x390] ;  /* 0x0000e400ff057b82 */ /* 0x000ea20000000800 */
[----:B0-----:R-:W-:-:S05]  /*00d0*/  IADD3 R0, P0, PT, R0, UR4, RZ ;  /* 0x0000000400007c10 */ /* 0x001fca000ff1e0ff */
[----:B------:R-:W-:Y:S01]  /*00e0*/  IMAD.X R3, RZ, RZ, UR5, P0 ;  /* 0x00000005ff037e24 */ /* 0x000fe200080e06ff */
[----:B-1----:R-:W-:-:S04]  /*00f0*/  LEA R2, P0, R0, UR6, 0x2 ;  /* 0x0000000600027c11 */ /* 0x002fc8000f8010ff */
[----:B------:R-:W-:-:S05]  /*0100*/  LEA.HI.X R3, R0, UR7, R3, 0x2, P0 ;  /* 0x0000000700037c11 */ /* 0x000fca00080f1403 */
[----:B--2---:R-:W-:Y:S04]  /*0110*/  STG.E desc[UR8][R2.64], R5 ;  /* 0x0000000502007986 */ /* 0x004fe8000c101908 */
[----:B------:R-:W-:Y:S01]  /*0120*/  STG.E desc[UR8][R2.64+0x400], R5 ;  /* 0x0004000502007986 */ /* 0x000fe2000c101908 */
[----:B------:R-:W-:Y:S05]  /*0130*/  EXIT ;  /* 0x000000000000794d */ /* 0x000fea0003800000 */
.L_x_24:
[----:B------:R-:W0:Y:S01]  /*0140*/  S2R R0, SR_TID.X ;  /* 0x0000000000007919 */ /* 0x000e220000002100 */
[----:B------:R-:W-:Y:S01]  /*0150*/  IMAD.U32 R2, RZ, RZ, UR7 ;  /* 0x00000007ff027e24 */ /* 0x000fe2000f8e00ff */
[----:B------:R-:W1:Y:S01]  /*0160*/  LDCU.64 UR10, c[0x0][0x388] ;  /* 0x00007100ff0a77ac */ /* 0x000e620008000a00 */
[----:B------:R-:W-:Y:S01]  /*0170*/  IMAD.U32 R4, RZ, RZ, UR7 ;  /* 0x00000007ff047e24 */ /* 0x000fe2000f8e00ff */
[----:B0-----:R-:W-:-:S04]  /*0180*/  ISETP.LT.U32.AND P0, PT, R0, UR6, PT ;  /* 0x0000000600007c0c */ /* 0x001fc8000bf01070 */
[----:B------:R-:W-:Y:S01]  /*0190*/  ISETP.GT.U32.AND.EX P0, PT, R2, RZ, PT, P0 ;  /* 0x000000ff0200720c */ /* 0x000fe20003f04100 */
[C---:B------:R-:W-:Y:S01]  /*01a0*/  VIADD R2, R0.reuse, 0x100 ;  /* 0x0000010000027836 */ /* 0x040fe20000000000 */
[----:B------:R-:W-:-:S04]  /*01b0*/  IADD3 R0, P2, PT, R0, UR4, RZ ;  /* 0x0000000400007c10 */ /* 0x000fc8000ff5e0ff */
[----:B------:R-:W-:Y:S01]  /*01c0*/  ISETP.LT.U32.AND P1, PT, R2, UR6, PT ;  /* 0x0000000602007c0c */ /* 0x000fe2000bf21070 */
[----:B------:R-:W-:Y:S01]  /*01d0*/  IMAD.X R3, RZ, RZ, UR5, P2 ;  /* 0x00000005ff037e24 */ /* 0x000fe200090e06ff */
[----:B-1----:R-:W-:Y:S02]  /*01e0*/  LEA R2, P2, R0, UR10, 0x2 ;  /* 0x0000000a00027c11 */ /* 0x002fe4000f8410ff */
[----:B------:R-:W-:Y:S02]  /*01f0*/  ISETP.GT.U32.AND.EX P1, PT, R4, RZ, PT, P1 ;  /* 0x000000ff0400720c */ /* 0x000fe40003f24110 */
[----:B------:R-:W-:Y:S01]  /*0200*/  LEA.HI.X R3, R0, UR11, R3, 0x2, P2 ;  /* 0x0000000b00037c11 */ /* 0x000fe200090f1403 */
[----:B------:R-:W0:Y:S04]  /*0210*/  @P0 LDC R5, c[0x0][0x390] ;  /* 0x0000e400ff050b82 */ /* 0x000e280000000800 */
[----:B0-----:R0:W-:Y:S06]  /*0220*/  @P0 STG.E desc[UR8][R2.64], R5 ;  /* 0x0000000502000986 */ /* 0x0011ec000c101908 */
[----:B------:R-:W-:Y:S05]  /*0230*/  @!P1 EXIT ;  /* 0x000000000000994d */ /* 0x000fea0003800000 */
[----:B0-----:R-:W0:Y:S02]  /*0240*/  LDC R5, c[0x0][0x390] ;  /* 0x0000e400ff057b82 */ /* 0x001e240000000800 */
[----:B0-----:R-:W-:Y:S01]  /*0250*/  STG.E desc[UR8][R2.64+0x400], R5 ;  /* 0x0004000502007986 */ /* 0x001fe2000c101908 */
[----:B------:R-:W-:Y:S05]  /*0260*/  EXIT ;  /* 0x000000000000794d */ /* 0x000fea0003800000 */
.L_x_25:
        /* <DEDUP_REMOVED lines=9> */
.L_x_30:


//--------------------- .text._ZN3cub18CUB_300001_SM_10006detail11EmptyKernelIvEEvv --------------------------
	.section	.text._ZN3cub18CUB_300001_SM_10006detail11EmptyKernelIvEEvv,"ax",@progbits
	.align	128
        .global         _ZN3cub18CUB_300001_SM_10006detail11EmptyKernelIvEEvv
        .type           _ZN3cub18CUB_300001_SM_10006detail11EmptyKernelIvEEvv,@function
        .size           _ZN3cub18CUB_300001_SM_10006detail11EmptyKernelIvEEvv,(.L_x_31 - _ZN3cub18CUB_300001_SM_10006detail11EmptyKernelIvEEvv)
        .other          _ZN3cub18CUB_300001_SM_10006detail11EmptyKernelIvEEvv,@"STO_CUDA_ENTRY STV_DEFAULT"
_ZN3cub18CUB_300001_SM_10006detail11EmptyKernelIvEEvv:
.text._ZN3cub18CUB_300001_SM_10006detail11EmptyKernelIvEEvv:
[----:B------:R-:W-:Y:S01]  /*0000*/  LDC R1, c[0x0][0x37c] ;  /* 0x0000df00ff017b82 */ /* 0x000fe20000000800 */
[----:B------:R-:W-:Y:S05]  /*0010*/  EXIT ;  /* 0x000000000000794d */ /* 0x000fea0003800000 */
.L_x_26:
        /* <DEDUP_REMOVED lines=14> */
.L_x_31:


//--------------------- .nv.shared.reserved.0     --------------------------
	.section	.nv.shared.reserved.0,"aw",@nobits
	.weak		__nv_reservedSMEM_offset_0_alias
	.size		__nv_reservedSMEM_offset_0_alias, 0, 64
	.other		__nv_reservedSMEM_offset_0_alias,@"STO_CUDA_RESERVED_SHARED STV_DEFAULT"
__nv_reservedSMEM_offset_0_alias:
	.zero		0
	.zero		64


//--------------------- .nv.global                --------------------------
	.section	.nv.global,"aw",@nobits
.nv.global:
	.type		_ZN41_INTERNAL_1831fb1c_4_k_cu_6ab96f44_2731916thrust24THRUST_300001_SM_1000_NS3seqE,@object
	.size		_ZN41_INTERNAL_1831fb1c_4_k_cu_6ab96f44_2731916thrust24THRUST_300001_SM_1000_NS3seqE,(_ZN41_INTERNAL_1831fb1c_4_k_cu_6ab96f44_2731914cuda3std3__48in_placeE - _ZN41_INTERNAL_1831fb1c_4_k_cu_6ab96f44_2731916thrust24THRUST_300001_SM_1000_NS3seqE)
_ZN41_INTERNAL_1831fb1c_4_k_cu_6ab96f44_2731916thrust24THRUST_300001_SM_1000_NS3seqE:
	.zero		1
	.type		_ZN41_INTERNAL_1831fb1c_4_k_cu_6ab96f44_2731914cuda3std3__48in_placeE,@object
	.size		_ZN41_INTERNAL_1831fb1c_4_k_cu_6ab96f44_2731914cuda3std3__48in_placeE,(_ZN41_INTERNAL_1831fb1c_4_k_cu_6ab96f44_2731914cuda3std6ranges3__45__cpo4sizeE - _ZN41_INTERNAL_1831fb1c_4_k_cu_6ab96f44_2731914cuda3std3__48in_placeE)
_ZN41_INTERNAL_1831fb1c_4_k_cu_6ab96f44_2731914cuda3std3__48in_placeE:
	.zero		1
	.type		_ZN41_INTERNAL_1831fb1c_4_k_cu_6ab96f44_2731914cuda3std6ranges3__45__cpo4sizeE,@object
	.size		_ZN41_INTERNAL_1831fb1c_4_k_cu_6ab96f44_2731914cuda3std6ranges3__45__cpo4sizeE,(_ZN41_INTERNAL_1831fb1c_4_k_cu_6ab96f44_2731916thrust24THRUST_300001_SM_1000_NS12placeholders2_3E - _ZN41_INTERNAL_1831fb1c_4_k_cu_6ab96f44_2731914cuda3std6ranges3__45__cpo4sizeE)
_ZN41_INTERNAL_1831fb1c_4_k_cu_6ab96f44_2731914cuda3std6ranges3__45__cpo4sizeE:
	.zero		1
	.type		_ZN41_INTERNAL_1831fb1c_4_k_cu_6ab96f44_2731916thrust24THRUST_300001_SM_1000_NS12placeholders2_3E,@object
	.size		_ZN41_INTERNAL_1831fb1c_4_k_cu_6ab96f44_2731916thrust24THRUST_300001_SM_1000_NS12placeholders2_3E,(_ZN41_INTERNAL_1831fb1c_4_k_cu_6ab96f44_2731914cuda3std3__45__cpo6cbeginE - _ZN41_INTERNAL_1831fb1c_4_k_cu_6ab96f44_2731916thrust24THRUST_300001_SM_1000_NS12placeholders2_3E)
_ZN41_INTERNAL_1831fb1c_4_k_cu_6ab96f44_2731916thrust24THRUST_300001_SM_1000_NS12placeholders2_3E:
	.zero		1
	.type		_ZN41_INTERNAL_1831fb1c_4_k_cu_6ab96f44_2731914cuda3std3__45__cpo6cbeginE,@object
	.size		_ZN41_INTERNAL_1831fb1c_4_k_cu_6ab96f44_2731914cuda3std3__45__cpo6cbeginE,(_ZN41_INTERNAL_1831fb1c_4_k_cu_6ab96f44_2731914cuda3std6ranges3__45__cpo6cbeginE - _ZN41_INTERNAL_1831fb1c_4_k_cu_6ab96f44_2731914cuda3std3__45__cpo6cbeginE)
_ZN41_INTERNAL_1831fb1c_4_k_cu_6ab96f44_2731914cuda3std3__45__cpo6cbeginE:
	.zero		1
	.type		_ZN41_INTERNAL_1831fb1c_4_k_cu_6ab96f44_2731914cuda3std6ranges3__45__cpo6cbeginE,@object
	.size		_ZN41_INTERNAL_1831fb1c_4_k_cu_6ab96f44_2731914cuda3std6ranges3__45__cpo6cbeginE,(_ZN41_INTERNAL_1831fb1c_4_k_cu_6ab96f44_2731916thrust24THRUST_300001_SM_1000_NS12placeholders2_7E - _ZN41_INTERNAL_1831fb1c_4_k_cu_6ab96f44_2731914cuda3std6ranges3__45__cpo6cbeginE)
_ZN41_INTERNAL_1831fb1c_4_k_cu_6ab96f44_2731914cuda3std6ranges3__45__cpo6cbeginE:
	.zero		1
	.type		_ZN41_INTERNAL_1831fb1c_4_k_cu_6ab96f44_2731916thrust24THRUST_300001_SM_1000_NS12placeholders2_7E,@object
	.size		_ZN41_INTERNAL_1831fb1c_4_k_cu_6ab96f44_2731916thrust24THRUST_300001_SM_1000_NS12placeholders2_7E,(_ZN41_INTERNAL_1831fb1c_4_k_cu_6ab96f44_2731914cuda3std3__45__cpo7crbeginE - _ZN41_INTERNAL_1831fb1c_4_k_cu_6ab96f44_2731916thrust24THRUST_300001_SM_1000_NS12placeholders2_7E)
_ZN41_INTERNAL_1831fb1c_4_k_cu_6ab96f44_2731916thrust24THRUST_300001_SM_1000_NS12placeholders2_7E:
	.zero		1
	.type		_ZN41_INTERNAL_1831fb1c_4_k_cu_6ab96f44_2731914cuda3std3__45__cpo7crbeginE,@object
	.size		_ZN41_INTERNAL_1831fb1c_4_k_cu_6ab96f44_2731914cuda3std3__45__cpo7crbeginE,(_ZN41_INTERNAL_1831fb1c_4_k_cu_6ab96f44_2731914cuda3std6ranges3__45__cpo4nextE - _ZN41_INTERNAL_1831fb1c_4_k_cu_6ab96f44_2731914cuda3std3__45__cpo7crbeginE)
_ZN41_INTERNAL_1831fb1c_4_k_cu_6ab96f44_2731914cuda3std3__45__cpo7crbeginE:
	.zero		1
	.type		_ZN41_INTERNAL_1831fb1c_4_k_cu_6ab96f44_2731914cuda3std6ranges3__45__cpo4nextE,@object
	.size		_ZN41_INTERNAL_1831fb1c_4_k_cu_6ab96f44_2731914cuda3std6ranges3__45__cpo4nextE,(_ZN41_INTERNAL_1831fb1c_4_k_cu_6ab96f44_2731914cuda3std6ranges3__45__cpo4swapE - _ZN41_INTERNAL_1831fb1c_4_k_cu_6ab96f44_2731914cuda3std6ranges3__45__cpo4nextE)
_ZN41_INTERNAL_1831fb1c_4_k_cu_6ab96f44_2731914cuda3std6ranges3__45__cpo4nextE:
	.zero		1
	.type		_ZN41_INTERNAL_1831fb1c_4_k_cu_6ab96f44_2731914cuda3std6ranges3__45__cpo4swapE,@object
	.size		_ZN41_INTERNAL_1831fb1c_4_k_cu_6ab96f44_2731914cuda3std6ranges3__45__cpo4swapE,(_ZN41_INTERNAL_1831fb1c_4_k_cu_6ab96f44_2731916thrust24THRUST_300001_SM_1000_NS8cuda_cub10par_nosyncE - _ZN41_INTERNAL_1831fb1c_4_k_cu_6ab96f44_2731914cuda3std6ranges3__45__cpo4swapE)
_ZN41_INTERNAL_1831fb1c_4_k_cu_6ab96f44_2731914cuda3std6ranges3__45__cpo4swapE:
	.zero		1
	.type		_ZN41_INTERNAL_1831fb1c_4_k_cu_6ab96f44_2731916thrust24THRUST_300001_SM_1000_NS8cuda_cub10par_nosyncE,@object
	.size		_ZN41_INTERNAL_1831fb1c_4_k_cu_6ab96f44_2731916thrust24THRUST_300001_SM_1000_NS8cuda_cub10par_nosyncE,(_ZN41_INTERNAL_1831fb1c_4_k_cu_6ab96f44_2731916thrust24THRUST_300001_SM_1000_NS12placeholders2_9E - _ZN41_INTERNAL_1831fb1c_4_k_cu_6ab96f44_2731916thrust24THRUST_300001_SM_1000_NS8cuda_cub10par_nosyncE)
_ZN41_INTERNAL_1831fb1c_4_k_cu_6ab96f44_2731916thrust24THRUST_300001_SM_1000_NS8cuda_cub10par_nosyncE:
	.zero		1
	.type		_ZN41_INTERNAL_1831fb1c_4_k_cu_6ab96f44_2731916thrust24THRUST_300001_SM_1000_NS12placeholders2_9E,@object
	.size		_ZN41_INTERNAL_1831fb1c_4_k_cu_6ab96f44_2731916thrust24THRUST_300001_SM_1000_NS12placeholders2_9E,(_ZN41_INTERNAL_1831fb1c_4_k_cu_6ab96f44_2731914cuda3std3__443_GLOBAL__N__1831fb1c_4_k_cu_6ab96f44_2731916ignoreE - _ZN41_INTERNAL_1831fb1c_4_k_cu_6ab96f44_2731916thrust24THRUST_300001_SM_1000_NS12placeholders2_9E)
_ZN41_INTERNAL_1831fb1c_4_k_cu_6ab96f44_2731916thrust24THRUST_300001_SM_1000_NS12placeholders2_9E:
	.zero		1
	.type		_ZN41_INTERNAL_1831fb1c_4_k_cu_6ab96f44_2731914cuda3std3__443_GLOBAL__N__1831fb1c_4_k_cu_6ab96f44_2731916ignoreE,@object
	.size		_ZN41_INTERNAL_1831fb1c_4_k_cu_6ab96f44_2731914cuda3std3__443_GLOBAL__N__1831fb1c_4_k_cu_6ab96f44_2731916ignoreE,(_ZN41_INTERNAL_1831fb1c_4_k_cu_6ab96f44_2731914cuda3std6ranges3__45__cpo4dataE - _ZN41_INTERNAL_1831fb1c_4_k_cu_6ab96f44_2731914cuda3std3__443_GLOBAL__N__1831fb1c_4_k_cu_6ab96f44_2731916ignoreE)
_ZN41_INTERNAL_1831fb1c_4_k_cu_6ab96f44_2731914cuda3std3__443_GLOBAL__N__1831fb1c_4_k_cu_6ab96f44_2731916ignoreE:
	.zero		1
	.type		_ZN41_INTERNAL_1831fb1c_4_k_cu_6ab96f44_2731914cuda3std6ranges3__45__cpo4dataE,@object
	.size		_ZN41_INTERNAL_1831fb1c_4_k_cu_6ab96f44_2731914cuda3std6ranges3__45__cpo4dataE,(_ZN41_INTERNAL_1831fb1c_4_k_cu_6ab96f44_2731916thrust24THRUST_300001_SM_1000_NS12placeholders2_1E - _ZN41_INTERNAL_1831fb1c_4_k_cu_6ab96f44_2731914cuda3std6ranges3__45__cpo4dataE)
_ZN41_INTERNAL_1831fb1c_4_k_cu_6ab96f44_2731914cuda3std6ranges3__45__cpo4dataE:
	.zero		1
	.type		_ZN41_INTERNAL_1831fb1c_4_k_cu_6ab96f44_2731916thrust24THRUST_300001_SM_1000_NS12placeholders2_1E,@object
	.size		_ZN41_INTERNAL_1831fb1c_4_k_cu_6ab96f44_2731916thrust24THRUST_300001_SM_1000_NS12placeholders2_1E,(_ZN41_INTERNAL_1831fb1c_4_k_cu_6ab96f44_2731914cuda3std3__45__cpo5beginE - _ZN41_INTERNAL_1831fb1c_4_k_cu_6ab96f44_2731916thrust24THRUST_300001_SM_1000_NS12placeholders2_1E)
_ZN41_INTERNAL_1831fb1c_4_k_cu_6ab96f44_2731916thrust24THRUST_300001_SM_1000_NS12placeholders2_1E:
	.zero		1
	.type		_ZN41_INTERNAL_1831fb1c_4_k_cu_6ab96f44_2731914cuda3std3__45__cpo5beginE,@object
	.size		_ZN41_INTERNAL_1831fb1c_4_k_cu_6ab96f44_2731914cuda3std3__45__cpo5beginE,(_ZN41_INTERNAL_1831fb1c_4_k_cu_6ab96f44_2731914cuda3std6ranges3__45__cpo5beginE - _ZN41_INTERNAL_1831fb1c_4_k_cu_6ab96f44_2731914cuda3std3__45__cpo5beginE)
_ZN41_INTERNAL_1831fb1c_4_k_cu_6ab96f44_2731914cuda3std3__45__cpo5beginE:
	.zero		1
	.type		_ZN41_INTERNAL_1831fb1c_4_k_cu_6ab96f44_2731914cuda3std6ranges3__45__cpo5beginE,@object
	.size		_ZN41_INTERNAL_1831fb1c_4_k_cu_6ab96f44_2731914cuda3std6ranges3__45__cpo5beginE,(_ZN41_INTERNAL_1831fb1c_4_k_cu_6ab96f44_2731916thrust24THRUST_300001_SM_1000_NS12placeholders2_5E - _ZN41_INTERNAL_1831fb1c_4_k_cu_6ab96f44_2731914cuda3std6ranges3__45__cpo5beginE)
_ZN41_INTERNAL_1831fb1c_4_k_cu_6ab96f44_2731914cuda3std6ranges3__45__cpo5beginE:
	.zero		1
	.type		_ZN41_INTERNAL_1831fb1c_4_k_cu_6ab96f44_2731916thrust24THRUST_300001_SM_1000_NS12placeholders2_5E,@object
	.size		_ZN41_INTERNAL_1831fb1c_4_k_cu_6ab96f44_2731916thrust24THRUST_300001_SM_1000_NS12placeholders2_5E,(_ZN41_INTERNAL_1831fb1c_4_k_cu_6ab96f44_2731914cuda3std3__45__cpo6rbeginE - _ZN41_INTERNAL_1831fb1c_4_k_cu_6ab96f44_2731916thrust24THRUST_300001_SM_1000_NS12placeholders2_5E)
_ZN41_INTERNAL_1831fb1c_4_k_cu_6ab96f44_2731916thrust24THRUST_300001_SM_1000_NS12placeholders2_5E:
	.zero		1
	.type		_ZN41_INTERNAL_1831fb1c_4_k_cu_6ab96f44_2731914cuda3std3__45__cpo6rbeginE,@object
	.size		_ZN41_INTERNAL_1831fb1c_4_k_cu_6ab96f44_2731914cuda3std3__45__cpo6rbeginE,(_ZN41_INTERNAL_1831fb1c_4_k_cu_6ab96f44_2731914cuda3std6ranges3__45__cpo7advanceE - _ZN41_INTERNAL_1831fb1c_4_k_cu_6ab96f44_2731914cuda3std3__45__cpo6rbeginE)
_ZN41_INTERNAL_1831fb1c_4_k_cu_6ab96f44_2731914cuda3std3__45__cpo6rbeginE:
	.zero		1
	.type		_ZN41_INTERNAL_1831fb1c_4_k_cu_6ab96f44_2731914cuda3std6ranges3__45__cpo7advanceE,@object
	.size		_ZN41_INTERNAL_1831fb1c_4_k_cu_6ab96f44_2731914cuda3std6ranges3__45__cpo7advanceE,(_ZN41_INTERNAL_1831fb1c_4_k_cu_6ab96f44_2731914cuda3std3__47nulloptE - _ZN41_INTERNAL_1831fb1c_4_k_cu_6ab96f44_2731914cuda3std6ranges3__45__cpo7advanceE)
_ZN41_INTERNAL_1831fb1c_4_k_cu_6ab96f44_2731914cuda3std6ranges3__45__cpo7advanceE:
	.zero		1
	.type		_ZN41_INTERNAL_1831fb1c_4_k_cu_6ab96f44_2731914cuda3std3__47nulloptE,@object
	.size		_ZN41_INTERNAL_1831fb1c_4_k_cu_6ab96f44_2731914cuda3std3__47nulloptE,(_ZN41_INTERNAL_1831fb1c_4_k_cu_6ab96f44_2731914cuda3std6ranges3__45__cpo8distanceE - _ZN41_INTERNAL_1831fb1c_4_k_cu_6ab96f44_2731914cuda3std3__47nulloptE)
_ZN41_INTERNAL_1831fb1c_4_k_cu_6ab96f44_2731914cuda3std3__47nulloptE:
	.zero		1
	.type		_ZN41_INTERNAL_1831fb1c_4_k_cu_6ab96f44_2731914cuda3std6ranges3__45__cpo8distanceE,@object
	.size		_ZN41_INTERNAL_1831fb1c_4_k_cu_6ab96f44_2731914cuda3std6ranges3__45__cpo8distanceE,(_ZN41_INTERNAL_1831fb1c_4_k_cu_6ab96f44_2731916thrust24THRUST_300001_SM_1000_NS12placeholders3_10E - _ZN41_INTERNAL_1831fb1c_4_k_cu_6ab96f44_2731914cuda3std6ranges3__45__cpo8distanceE)
_ZN41_INTERNAL_1831fb1c_4_k_cu_6ab96f44_2731914cuda3std6ranges3__45__cpo8distanceE:
	.zero		1
	.type		_ZN41_INTERNAL_1831fb1c_4_k_cu_6ab96f44_2731916thrust24THRUST_300001_SM_1000_NS12placeholders3_10E,@object
	.size		_ZN41_INTERNAL_1831fb1c_4_k_cu_6ab96f44_2731916thrust24THRUST_300001_SM_1000_NS12placeholders3_10E,(_ZN41_INTERNAL_1831fb1c_4_k_cu_6ab96f44_2731914cuda3std3__419piecewise_constructE - _ZN41_INTERNAL_1831fb1c_4_k_cu_6ab96f44_2731916thrust24THRUST_300001_SM_1000_NS12placeholders3_10E)
_ZN41_INTERNAL_1831fb1c_4_k_cu_6ab96f44_2731916thrust24THRUST_300001_SM_1000_NS12placeholders3_10E:
	.zero		1
	.type		_ZN41_INTERNAL_1831fb1c_4_k_cu_6ab96f44_2731914cuda3std3__419piecewise_constructE,@object
	.size		_ZN41_INTERNAL_1831fb1c_4_k_cu_6ab96f44_2731914cuda3std3__419piecewise_constructE,(_ZN41_INTERNAL_1831fb1c_4_k_cu_6ab96f44_2731914cuda3std6ranges3__45__cpo5cdataE - _ZN41_INTERNAL_1831fb1c_4_k_cu_6ab96f44_2731914cuda3std3__419piecewise_constructE)
_ZN41_INTERNAL_1831fb1c_4_k_cu_6ab96f44_2731914cuda3std3__419piecewise_constructE:
	.zero		1
	.type		_ZN41_INTERNAL_1831fb1c_4_k_cu_6ab96f44_2731914cuda3std6ranges3__45__cpo5cdataE,@object
	.size		_ZN41_INTERNAL_1831fb1c_4_k_cu_6ab96f44_2731914cuda3std6ranges3__45__cpo5cdataE,(_ZN41_INTERNAL_1831fb1c_4_k_cu_6ab96f44_2731916thrust24THRUST_300001_SM_1000_NS12placeholders2_2E - _ZN41_INTERNAL_1831fb1c_4_k_cu_6ab96f44_2731914cuda3std6ranges3__45__cpo5cdataE)
_ZN41_INTERNAL_1831fb1c_4_k_cu_6ab96f44_2731914cuda3std6ranges3__45__cpo5cdataE:
	.zero		1
	.type		_ZN41_INTERNAL_1831fb1c_4_k_cu_6ab96f44_2731916thrust24THRUST_300001_SM_1000_NS12placeholders2_2E,@object
	.size		_ZN41_INTERNAL_1831fb1c_4_k_cu_6ab96f44_2731916thrust24THRUST_300001_SM_1000_NS12placeholders2_2E,(_ZN41_INTERNAL_1831fb1c_4_k_cu_6ab96f44_2731914cuda3std3__45__cpo3endE - _ZN41_INTERNAL_1831fb1c_4_k_cu_6ab96f44_2731916thrust24THRUST_300001_SM_1000_NS12placeholders2_2E)
_ZN41_INTERNAL_1831fb1c_4_k_cu_6ab96f44_2731916thrust24THRUST_300001_SM_1000_NS12placeholders2_2E:
	.zero		1
	.type		_ZN41_INTERNAL_1831fb1c_4_k_cu_6ab96f44_2731914cuda3std3__45__cpo3endE,@object
	.size		_ZN41_INTERNAL_1831fb1c_4_k_cu_6ab96f44_2731914cuda3std3__45__cpo3endE,(_ZN41_INTERNAL_1831fb1c_4_k_cu_6ab96f44_2731914cuda3std6ranges3__45__cpo3endE - _ZN41_INTERNAL_1831fb1c_4_k_cu_6ab96f44_2731914cuda3std3__45__cpo3endE)
_ZN41_INTERNAL_1831fb1c_4_k_cu_6ab96f44_2731914cuda3std3__45__cpo3endE:
	.zero		1
	.type		_ZN41_INTERNAL_1831fb1c_4_k_cu_6ab96f44_2731914cuda3std6ranges3__45__cpo3endE,@object
	.size		_ZN41_INTERNAL_1831fb1c_4_k_cu_6ab96f44_2731914cuda3std6ranges3__45__cpo3endE,(_ZN41_INTERNAL_1831fb1c_4_k_cu_6ab96f44_2731916thrust24THRUST_300001_SM_1000_NS12placeholders2_6E - _ZN41_INTERNAL_1831fb1c_4_k_cu_6ab96f44_2731914cuda3std6ranges3__45__cpo3endE)
_ZN41_INTERNAL_1831fb1c_4_k_cu_6ab96f44_2731914cuda3std6ranges3__45__cpo3endE:
	.zero		1
	.type		_ZN41_INTERNAL_1831fb1c_4_k_cu_6ab96f44_2731916thrust24THRUST_300001_SM_1000_NS12placeholders2_6E,@object
	.size		_ZN41_INTERNAL_1831fb1c_4_k_cu_6ab96f44_2731916thrust24THRUST_300001_SM_1000_NS12placeholders2_6E,(_ZN41_INTERNAL_1831fb1c_4_k_cu_6ab96f44_2731914cuda3std3__45__cpo4rendE - _ZN41_INTERNAL_1831fb1c_4_k_cu_6ab96f44_2731916thrust24THRUST_300001_SM_1000_NS12placeholders2_6E)
_ZN41_INTERNAL_1831fb1c_4_k_cu_6ab96f44_2731916thrust24THRUST_300001_SM_1000_NS12placeholders2_6E:
	.zero		1
	.type		_ZN41_INTERNAL_1831fb1c_4_k_cu_6ab96f44_2731914cuda3std3__45__cpo4rendE,@object
	.size		_ZN41_INTERNAL_1831fb1c_4_k_cu_6ab96f44_2731914cuda3std3__45__cpo4rendE,(_ZN41_INTERNAL_1831fb1c_4_k_cu_6ab96f44_2731914cuda3std6ranges3__45__cpo9iter_swapE - _ZN41_INTERNAL_1831fb1c_4_k_cu_6ab96f44_2731914cuda3std3__45__cpo4rendE)
_ZN41_INTERNAL_1831fb1c_4_k_cu_6ab96f44_2731914cuda3std3__45__cpo4rendE:
	.zero		1
	.type		_ZN41_INTERNAL_1831fb1c_4_k_cu_6ab96f44_2731914cuda3std6ranges3__45__cpo9iter_swapE,@object
	.size		_ZN41_INTERNAL_1831fb1c_4_k_cu_6ab96f44_2731914cuda3std6ranges3__45__cpo9iter_swapE,(_ZN41_INTERNAL_1831fb1c_4_k_cu_6ab96f44_2731914cuda3std3__48unexpectE - _ZN41_INTERNAL_1831fb1c_4_k_cu_6ab96f44_2731914cuda3std6ranges3__45__cpo9iter_swapE)
_ZN41_INTERNAL_1831fb1c_4_k_cu_6ab96f44_2731914cuda3std6ranges3__45__cpo9iter_swapE:
	.zero		1
	.type		_ZN41_INTERNAL_1831fb1c_4_k_cu_6ab96f44_2731914cuda3std3__48unexpectE,@object
	.size		_ZN41_INTERNAL_1831fb1c_4_k_cu_6ab96f44_2731914cuda3std3__48unexpectE,(_ZN41_INTERNAL_1831fb1c_4_k_cu_6ab96f44_2731916thrust24THRUST_300001_SM_1000_NS8cuda_cub3parE - _ZN41_INTERNAL_1831fb1c_4_k_cu_6ab96f44_2731914cuda3std3__48unexpectE)
_ZN41_INTERNAL_1831fb1c_4_k_cu_6ab96f44_2731914cuda3std3__48unexpectE:
	.zero		1
	.type		_ZN41_INTERNAL_1831fb1c_4_k_cu_6ab96f44_2731916thrust24THRUST_300001_SM_1000_NS8cuda_cub3parE,@object
	.size		_ZN41_INTERNAL_1831fb1c_4_k_cu_6ab96f44_2731916thrust24THRUST_300001_SM_1000_NS8cuda_cub3parE,(_ZN41_INTERNAL_1831fb1c_4_k_cu_6ab96f44_2731916thrust24THRUST_300001_SM_1000_NS12placeholders2_4E - _ZN41_INTERNAL_1831fb1c_4_k_cu_6ab96f44_2731916thrust24THRUST_300001_SM_1000_NS8cuda_cub3parE)
_ZN41_INTERNAL_1831fb1c_4_k_cu_6ab96f44_2731916thrust24THRUST_300001_SM_1000_NS8cuda_cub3parE:
	.zero		1
	.type		_ZN41_INTERNAL_1831fb1c_4_k_cu_6ab96f44_2731916thrust24THRUST_300001_SM_1000_NS12placeholders2_4E,@object
	.size		_ZN41_INTERNAL_1831fb1c_4_k_cu_6ab96f44_2731916thrust24THRUST_300001_SM_1000_NS12placeholders2_4E,(_ZN41_INTERNAL_1831fb1c_4_k_cu_6ab96f44_2731914cuda3std3__45__cpo4cendE - _ZN41_INTERNAL_1831fb1c_4_k_cu_6ab96f44_2731916thrust24THRUST_300001_SM_1000_NS12placeholders2_4E)
_ZN41_INTERNAL_1831fb1c_4_k_cu_6ab96f44_2731916thrust24THRUST_300001_SM_1000_NS12placeholders2_4E:
	.zero		1
	.type		_ZN41_INTERNAL_1831fb1c_4_k_cu_6ab96f44_2731914cuda3std3__45__cpo4cendE,@object
	.size		_ZN41_INTERNAL_1831fb1c_4_k_cu_6ab96f44_2731914cuda3std3__45__cpo4cendE,(_ZN41_INTERNAL_1831fb1c_4_k_cu_6ab96f44_2731914cuda3std6ranges3__45__cpo4cendE - _ZN41_INTERNAL_1831fb1c_4_k_cu_6ab96f44_2731914cuda3std3__45__cpo4cendE)
_ZN41_INTERNAL_1831fb1c_4_k_cu_6ab96f44_2731914cuda3std3__45__cpo4cendE:
	.zero		1
	.type		_ZN41_INTERNAL_1831fb1c_4_k_cu_6ab96f44_2731914cuda3std6ranges3__45__cpo4cendE,@object
	.size		_ZN41_INTERNAL_1831fb1c_4_k_cu_6ab96f44_2731914cuda3std6ranges3__45__cpo4cendE,(_ZN41_INTERNAL_1831fb1c_4_k_cu_6ab96f44_2731914cuda3std3__420unreachable_sentinelE - _ZN41_INTERNAL_1831fb1c_4_k_cu_6ab96f44_2731914cuda3std6ranges3__45__cpo4cendE)
_ZN41_INTERNAL_1831fb1c_4_k_cu_6ab96f44_2731914cuda3std6ranges3__45__cpo4cendE:
	.zero		1
	.type		_ZN41_INTERNAL_1831fb1c_4_k_cu_6ab96f44_2731914cuda3std3__420unreachable_sentinelE,@object
	.size		_ZN41_INTERNAL_1831fb1c_4_k_cu_6ab96f44_2731914cuda3std3__420unreachable_sentinelE,(_ZN41_INTERNAL_1831fb1c_4_k_cu_6ab96f44_2731914cuda3std6ranges3__45__cpo5ssizeE - _ZN41_INTERNAL_1831fb1c_4_k_cu_6ab96f44_2731914cuda3std3__420unreachable_sentinelE)
_ZN41_INTERNAL_1831fb1c_4_k_cu_6ab96f44_2731914cuda3std3__420unreachable_sentinelE:
	.zero		1
	.type		_ZN41_INTERNAL_1831fb1c_4_k_cu_6ab96f44_2731914cuda3std6ranges3__45__cpo5ssizeE,@object
	.size		_ZN41_INTERNAL_1831fb1c_4_k_cu_6ab96f44_2731914cuda3std6ranges3__45__cpo5ssizeE,(_ZN41_INTERNAL_1831fb1c_4_k_cu_6ab96f44_2731916thrust24THRUST_300001_SM_1000_NS12placeholders2_8E - _ZN41_INTERNAL_1831fb1c_4_k_cu_6ab96f44_2731914cuda3std6ranges3__45__cpo5ssizeE)
_ZN41_INTERNAL_1831fb1c_4_k_cu_6ab96f44_2731914cuda3std6ranges3__45__cpo5ssizeE:
	.zero		1
	.type		_ZN41_INTERNAL_1831fb1c_4_k_cu_6ab96f44_2731916thrust24THRUST_300001_SM_1000_NS12placeholders2_8E,@object
	.size		_ZN41_INTERNAL_1831fb1c_4_k_cu_6ab96f44_2731916thrust24THRUST_300001_SM_1000_NS12placeholders2_8E,(_ZN41_INTERNAL_1831fb1c_4_k_cu_6ab96f44_2731914cuda3std3__45__cpo5crendE - _ZN41_INTERNAL_1831fb1c_4_k_cu_6ab96f44_2731916thrust24THRUST_300001_SM_1000_NS12placeholders2_8E)
_ZN41_INTERNAL_1831fb1c_4_k_cu_6ab96f44_2731916thrust24THRUST_300001_SM_1000_NS12placeholders2_8E:
	.zero		1
	.type		_ZN41_INTERNAL_1831fb1c_4_k_cu_6ab96f44_2731914cuda3std3__45__cpo5crendE,@object
	.size		_ZN41_INTERNAL_1831fb1c_4_k_cu_6ab96f44_2731914cuda3std3__45__cpo5crendE,(_ZN41_INTERNAL_1831fb1c_4_k_cu_6ab96f44_2731914cuda3std6ranges3__45__cpo4prevE - _ZN41_INTERNAL_1831fb1c_4_k_cu_6ab96f44_2731914cuda3std3__45__cpo5crendE)
_ZN41_INTERNAL_1831fb1c_4_k_cu_6ab96f44_2731914cuda3std3__45__cpo5crendE:
	.zero		1
	.type		_ZN41_INTERNAL_1831fb1c_4_k_cu_6ab96f44_2731914cuda3std6ranges3__45__cpo4prevE,@object
	.size		_ZN41_INTERNAL_1831fb1c_4_k_cu_6ab96f44_2731914cuda3std6ranges3__45__cpo4prevE,(_ZN41_INTERNAL_1831fb1c_4_k_cu_6ab96f44_2731914cuda3std6ranges3__45__cpo9iter_moveE - _ZN41_INTERNAL_1831fb1c_4_k_cu_6ab96f44_2731914cuda3std6ranges3__45__cpo4prevE)
_ZN41_INTERNAL_1831fb1c_4_k_cu_6ab96f44_2731914cuda3std6ranges3__45__cpo4prevE:
	.zero		1
	.type		_ZN41_INTERNAL_1831fb1c_4_k_cu_6ab96f44_2731914cuda3std6ranges3__45__cpo9iter_moveE,@object
	.size		_ZN41_INTERNAL_1831fb1c_4_k_cu_6ab96f44_2731914cuda3std6ranges3__45__cpo9iter_moveE,(_ZN41_INTERNAL_1831fb1c_4_k_cu_6ab96f44_2731916thrust24THRUST_300001_SM_1000_NS6system6detail10sequential3seqE - _ZN41_INTERNAL_1831fb1c_4_k_cu_6ab96f44_2731914cuda3std6ranges3__45__cpo9iter_moveE)
_ZN41_INTERNAL_1831fb1c_4_k_cu_6ab96f44_2731914cuda3std6ranges3__45__cpo9iter_moveE:
	.zero		1
	.type		_ZN41_INTERNAL_1831fb1c_4_k_cu_6ab96f44_2731916thrust24THRUST_300001_SM_1000_NS6system6detail10sequential3seqE,@object
	.size		_ZN41_INTERNAL_1831fb1c_4_k_cu_6ab96f44_2731916thrust24THRUST_300001_SM_1000_NS6system6detail10sequential3seqE,(.L_31 - _ZN41_INTERNAL_1831fb1c_4_k_cu_6ab96f44_2731916thrust24THRUST_300001_SM_1000_NS6system6detail10sequential3seqE)
_ZN41_INTERNAL_1831fb1c_4_k_cu_6ab96f44_2731916thrust24THRUST_300001_SM_1000_NS6system6detail10sequential3seqE:
	.zero		1
.L_31:


//--------------------- .nv.constant0._ZN3cub18CUB_300001_SM_10006detail9transform16transform_kernelINS2_10policy_hubILb1EN4cuda3std3__45tupleIJN6thrust24THRUST_300001_SM_1000_NS17counting_iteratorIiNSA_11use_defaultESC_SC_EEEEEE10policy1000ElNS7_10__identityENSA_6detail15normal_iteratorINSA_10device_ptrIiEEEEJSD_EEEvT0_iT1_T2_DpNS2_10kernel_argIT3_EE --------------------------
	.section	.nv.constant0._ZN3cub18CUB_300001_SM_10006detail9transform16transform_kernelINS2_10policy_hubILb1EN4cuda3std3__45tupleIJN6thrust24THRUST_300001_SM_1000_NS17counting_iteratorIiNSA_11use_defaultESC_SC_EEEEEE10policy1000ElNS7_10__identityENSA_6detail15normal_iteratorINSA_10device_ptrIiEEEEJSD_EEEvT0_iT1_T2_DpNS2_10kernel_argIT3_EE,"a",@progbits
	.sectionflags	@""
	.align	4
.nv.constant0._ZN3cub18CUB_300001_SM_10006detail9transform16transform_kernelINS2_10policy_hubILb1EN4cuda3std3__45tupleIJN6thrust24THRUST_300001_SM_1000_NS17counting_iteratorIiNSA_11use_defaultESC_SC_EEEEEE10policy1000ElNS7_10__identityENSA_6detail15normal_iteratorINSA_10device_ptrIiEEEEJSD_EEEvT0_iT1_T2_DpNS2_10kernel_argIT3_EE:
	.zero		936


//--------------------- .nv.constant0._ZN3cub18CUB_300001_SM_10006detail9transform16transform_kernelINS2_10policy_hubILb1EN4cuda3std3__45tupleIJN6thrust24THRUST_300001_SM_1000_NS17counting_iteratorIiNSA_11use_defaultESC_SC_EEEEEE10policy1000EiNS7_10__identityENSA_6detail15normal_iteratorINSA_10device_ptrIiEEEEJSD_EEEvT0_iT1_T2_DpNS2_10kernel_argIT3_EE --------------------------
	.section	.nv.constant0._ZN3cub18CUB_300001_SM_10006detail9transform16transform_kernelINS2_10policy_hubILb1EN4cuda3std3__45tupleIJN6thrust24THRUST_300001_SM_1000_NS17counting_iteratorIiNSA_11use_defaultESC_SC_EEEEEE10policy1000EiNS7_10__identityENSA_6detail15normal_iteratorINSA_10device_ptrIiEEEEJSD_EEEvT0_iT1_T2_DpNS2_10kernel_argIT3_EE,"a",@progbits
	.sectionflags	@""
	.align	4
.nv.constant0._ZN3cub18CUB_300001_SM_10006detail9transform16transform_kernelINS2_10policy_hubILb1EN4cuda3std3__45tupleIJN6thrust24THRUST_300001_SM_1000_NS17counting_iteratorIiNSA_11use_defaultESC_SC_EEEEEE10policy1000EiNS7_10__identityENSA_6detail15normal_iteratorINSA_10device_ptrIiEEEEJSD_EEEvT0_iT1_T2_DpNS2_10kernel_argIT3_EE:
	.zero		936


//--------------------- .nv.constant0._ZN3cub18CUB_300001_SM_10006detail8for_each13static_kernelINS2_12policy_hub_t12policy_500_tElNS2_12op_wrapper_tIl8caUpdateN6thrust24THRUST_300001_SM_1000_NS12zip_iteratorIN4cuda3std3__45tupleIJNS9_6detail15normal_iteratorINS9_10device_ptrIiEEEENS9_20permutation_iteratorISJ_SJ_EESL_SJ_EEEEEEEEEvT0_T1_ --------------------------
	.section	.nv.constant0._ZN3cub18CUB_300001_SM_10006detail8for_each13static_kernelINS2_12policy_hub_t12policy_500_tElNS2_12op_wrapper_tIl8caUpdateN6thrust24THRUST_300001_SM_1000_NS12zip_iteratorIN4cuda3std3__45tupleIJNS9_6detail15normal_iteratorINS9_10device_ptrIiEEEENS9_20permutation_iteratorISJ_SJ_EESL_SJ_EEEEEEEEEvT0_T1_,"a",@progbits
	.sectionflags	@""
	.align	4
.nv.constant0._ZN3cub18CUB_300001_SM_10006detail8for_each13static_kernelINS2_12policy_hub_t12policy_500_tElNS2_12op_wrapper_tIl8caUpdateN6thrust24THRUST_300001_SM_1000_NS12zip_iteratorIN4cuda3std3__45tupleIJNS9_6detail15normal_iteratorINS9_10device_ptrIiEEEENS9_20permutation_iteratorISJ_SJ_EESL_SJ_EEEEEEEEEvT0_T1_:
	.zero		960


//--------------------- .nv.constant0._ZN3cub18CUB_300001_SM_10006detail8for_each13static_kernelINS2_12policy_hub_t12policy_500_tEmN6thrust24THRUST_300001_SM_1000_NS8cuda_cub20__uninitialized_fill7functorINS7_10device_ptrIiEEiEEEEvT0_T1_ --------------------------
	.section	.nv.constant0._ZN3cub18CUB_300001_SM_10006detail8for_each13static_kernelINS2_12policy_hub_t12policy_500_tEmN6thrust24THRUST_300001_SM_1000_NS8cuda_cub20__uninitialized_fill7functorINS7_10device_ptrIiEEiEEEEvT0_T1_,"a",@progbits
	.sectionflags	@""
	.align	4
.nv.constant0._ZN3cub18CUB_300001_SM_10006detail8for_each13static_kernelINS2_12policy_hub_t12policy_500_tEmN6thrust24THRUST_300001_SM_1000_NS8cuda_cub20__uninitialized_fill7functorINS7_10device_ptrIiEEiEEEEvT0_T1_:
	.zero		920


//--------------------- .nv.constant0._ZN3cub18CUB_300001_SM_10006detail11EmptyKernelIvEEvv --------------------------
	.section	.nv.constant0._ZN3cub18CUB_300001_SM_10006detail11EmptyKernelIvEEvv,"a",@progbits
	.sectionflags	@""
	.align	4
.nv.constant0._ZN3cub18CUB_300001_SM_10006detail11EmptyKernelIvEEvv:
	.zero		896


//--------------------- SYMBOLS --------------------------

	.type		.nv.reservedSmem.offset0,@object
	.size		.nv.reservedSmem.offset0,0x4
